// auto-generated by cutlass_sweep.gemm — config: {"arch": "sm_90", "cluster_m": 1, "cluster_n": 1, "dtype": "tf32", "stages": 5, "tile_k": 32, "tile_m": 128, "tile_n": 128}
#include "cutlass/cutlass.h"
#include "cutlass/gemm/collective/collective_builder.hpp"
#include "cutlass/gemm/device/gemm_universal_adapter.h"
#include "cutlass/gemm/kernel/gemm_universal.hpp"
#include "cutlass/epilogue/collective/collective_builder.hpp"

using ElemA = cutlass::tfloat32_t;
using ElemB = cutlass::tfloat32_t;
using ElemCD = cutlass::tfloat32_t;
using Acc  = float;
using TileShape    = cute::Shape<cute::_128, cute::_128, cute::_32>;
using ClusterShape = cute::Shape<cute::_1, cute::_1, cute::_1>;

using CollectiveEpilogue = typename cutlass::epilogue::collective::CollectiveBuilder<
    cutlass::arch::Sm90, cutlass::arch::OpClassTensorOp,
    TileShape, ClusterShape,
    cutlass::epilogue::collective::EpilogueTileAuto,
    Acc, Acc,
    ElemCD, cutlass::layout::RowMajor, 128 / cutlass::sizeof_bits<ElemCD>::value,
    ElemCD, cutlass::layout::RowMajor, 128 / cutlass::sizeof_bits<ElemCD>::value,
    cutlass::epilogue::collective::EpilogueScheduleAuto
  >::CollectiveOp;

using CollectiveMainloop = typename cutlass::gemm::collective::CollectiveBuilder<
    cutlass::arch::Sm90, cutlass::arch::OpClassTensorOp,
    ElemA, cutlass::layout::RowMajor, 128 / cutlass::sizeof_bits<ElemA>::value,
    ElemB, cutlass::layout::ColumnMajor, 128 / cutlass::sizeof_bits<ElemB>::value,
    Acc,
    TileShape, ClusterShape,
    cutlass::gemm::collective::StageCount<5>,
    cutlass::gemm::collective::KernelScheduleAuto
  >::CollectiveOp;

using GemmKernel = cutlass::gemm::kernel::GemmUniversal<
    cute::Shape<int,int,int,int>,
    CollectiveMainloop,
    CollectiveEpilogue
>;
using Gemm = cutlass::gemm::device::GemmUniversalAdapter<GemmKernel>;

// Force the device kernel symbol into the cubin without needing a host main.
auto* _anchor = &cutlass::device_kernel<GemmKernel>;


// ===== COMPILED SASS (sm_90a) =====

	.target	sm_90a

	.elftype	@"ET_EXEC"


//--------------------- .note.nv.tkinfo           --------------------------
	.section	.note.nv.tkinfo,"",@"SHT_NOTE"
	.sectionflags	@"SHF_NOTE_NV_TKINFO"
	.tkinfo
        /*0018*/ 	.word	0x00000002
        /*0030*/ 	.string	""
        /*0030*/ 	.string	"ptxas"
        /*0030*/ 	.string	"Cuda compilation tools, release 13.0, V13.0.88"
        /*0030*/ 	.string	"Build cuda_13.0.r13.0/compiler.36424714_0"
        /*0030*/ 	.string	"-arch sm_90a -m 64 "



//--------------------- .note.nv.cuinfo           --------------------------
	.section	.note.nv.cuinfo,"",@"SHT_NOTE"
	.sectionflags	@"SHF_NOTE_NV_CUINFO"
        /*0018*/ 	.short	0x0002
        /*001a*/ 	.short	0x005a
        /*001c*/ 	.short	0x0082
	.zero		2


//--------------------- .nv.info                  --------------------------
	.section	.nv.info,"",@"SHT_CUDA_INFO"
	.align	4


	//----- nvinfo : EIATTR_REGCOUNT
	.align		4
        /*0000*/ 	.byte	0x04, 0x2f
        /*0002*/ 	.short	(.L_15 - .L_14)
	.align		4
.L_14:
        /*0004*/ 	.word	index@(_ZN7cutlass13device_kernelINS_4gemm6kernel13GemmUniversalIN4cute5tupleIJiiiiEEENS1_10collective13CollectiveMmaINS1_34MainloopSm90TmaGmmaWarpSpecializedILi5ENS5_IJNS4_1CILi1EEESB_SB_EEENS1_35KernelTmaWarpSpecializedCooperativeEEENS5_IJNSA_ILi128EEESF_NSA_ILi32EEEEEENS_10tfloat32_tENS5_IJlSB_lEEESI_SJ_NS4_8TiledMMAINS4_8MMA_AtomIJNS4_4SM904GMMA30MMA_64x128x8_F32TF32TF32_SS_TNILNSN_7ScaleInE1ELSP_1EEEEEENS4_6LayoutINS5_IJNSA_ILi2EEESB_SB_EEENS5_IJSB_NSA_ILi0EEESV_EEEEENS5_IJNS4_10UnderscoreESY_SY_EEEEENS4_13SM90_TMA_LOADENS4_14ComposedLayoutINS4_7SwizzleILi3ELi4ELi3EEENS4_18smem_ptr_flag_bitsILi32EEENSS_INS5_IJNSA_ILi8EEESG_EEENS5_IJSG_SB_EEEEEEEvNS4_8identityES11_S1B_vS1C_EENS_8epilogue10collective6detail29Sm90TmaWarpSpecializedAdapterINS1F_15DefaultEpilogueISI_SJ_SJ_NS1E_6thread17LinearCombinationISI_Li1EffLNS1J_9ScaleType4KindE0ELNS_15FloatRoundStyleE2ESI_EENS1_15EpilogueDefaultEEEEEvvEEEEvNT_6ParamsE)
        /*0008*/ 	.word	0x000000a8


	//----- nvinfo : EIATTR_FRAME_SIZE
	.align		4
.L_15:
        /*000c*/ 	.byte	0x04, 0x11
        /*000e*/ 	.short	(.L_17 - .L_16)
	.align		4
.L_16:
        /*0010*/ 	.word	index@(_ZN7cutlass13device_kernelINS_4gemm6kernel13GemmUniversalIN4cute5tupleIJiiiiEEENS1_10collective13CollectiveMmaINS1_34MainloopSm90TmaGmmaWarpSpecializedILi5ENS5_IJNS4_1CILi1EEESB_SB_EEENS1_35KernelTmaWarpSpecializedCooperativeEEENS5_IJNSA_ILi128EEESF_NSA_ILi32EEEEEENS_10tfloat32_tENS5_IJlSB_lEEESI_SJ_NS4_8TiledMMAINS4_8MMA_AtomIJNS4_4SM904GMMA30MMA_64x128x8_F32TF32TF32_SS_TNILNSN_7ScaleInE1ELSP_1EEEEEENS4_6LayoutINS5_IJNSA_ILi2EEESB_SB_EEENS5_IJSB_NSA_ILi0EEESV_EEEEENS5_IJNS4_10UnderscoreESY_SY_EEEEENS4_13SM90_TMA_LOADENS4_14ComposedLayoutINS4_7SwizzleILi3ELi4ELi3EEENS4_18smem_ptr_flag_bitsILi32EEENSS_INS5_IJNSA_ILi8EEESG_EEENS5_IJSG_SB_EEEEEEEvNS4_8identityES11_S1B_vS1C_EENS_8epilogue10collective6detail29Sm90TmaWarpSpecializedAdapterINS1F_15DefaultEpilogueISI_SJ_SJ_NS1E_6thread17LinearCombinationISI_Li1EffLNS1J_9ScaleType4KindE0ELNS_15FloatRoundStyleE2ESI_EENS1_15EpilogueDefaultEEEEEvvEEEEvNT_6ParamsE)
        /*0014*/ 	.word	0x00000000


	//----- nvinfo : EIATTR_MIN_STACK_SIZE
	.align		4
.L_17:
        /*0018*/ 	.byte	0x04, 0x12
        /*001a*/ 	.short	(.L_19 - .L_18)
	.align		4
.L_18:
        /*001c*/ 	.word	index@(_ZN7cutlass13device_kernelINS_4gemm6kernel13GemmUniversalIN4cute5tupleIJiiiiEEENS1_10collective13CollectiveMmaINS1_34MainloopSm90TmaGmmaWarpSpecializedILi5ENS5_IJNS4_1CILi1EEESB_SB_EEENS1_35KernelTmaWarpSpecializedCooperativeEEENS5_IJNSA_ILi128EEESF_NSA_ILi32EEEEEENS_10tfloat32_tENS5_IJlSB_lEEESI_SJ_NS4_8TiledMMAINS4_8MMA_AtomIJNS4_4SM904GMMA30MMA_64x128x8_F32TF32TF32_SS_TNILNSN_7ScaleInE1ELSP_1EEEEEENS4_6LayoutINS5_IJNSA_ILi2EEESB_SB_EEENS5_IJSB_NSA_ILi0EEESV_EEEEENS5_IJNS4_10UnderscoreESY_SY_EEEEENS4_13SM90_TMA_LOADENS4_14ComposedLayoutINS4_7SwizzleILi3ELi4ELi3EEENS4_18smem_ptr_flag_bitsILi32EEENSS_INS5_IJNSA_ILi8EEESG_EEENS5_IJSG_SB_EEEEEEEvNS4_8identityES11_S1B_vS1C_EENS_8epilogue10collective6detail29Sm90TmaWarpSpecializedAdapterINS1F_15DefaultEpilogueISI_SJ_SJ_NS1E_6thread17LinearCombinationISI_Li1EffLNS1J_9ScaleType4KindE0ELNS_15FloatRoundStyleE2ESI_EENS1_15EpilogueDefaultEEEEEvvEEEEvNT_6ParamsE)
        /*0020*/ 	.word	0x00000000
.L_19:


//--------------------- .nv.compat                --------------------------
	.section	.nv.compat,"",@"SHT_CUDA_COMPAT_INFO"
	.align	4
        /*0000*/ 	.byte	0x02, 0x09, 0x01, 0x00, 0x02, 0x02, 0x04, 0x00, 0x02, 0x05, 0x05, 0x00, 0x03, 0x07, 0x01, 0x01
        /*0010*/ 	.byte	0x02, 0x03, 0x01, 0x00, 0x02, 0x06, 0x01, 0x00, 0x04, 0x0b, 0x08, 0x00, 0x00, 0x00, 0x00, 0x00
        /*0020*/ 	.byte	0x00, 0x00, 0x00, 0x00


//--------------------- .nv.info._ZN7cutlass13device_kernelINS_4gemm6kernel13GemmUniversalIN4cute5tupleIJiiiiEEENS1_10collective13CollectiveMmaINS1_34MainloopSm90TmaGmmaWarpSpecializedILi5ENS5_IJNS4_1CILi1EEESB_SB_EEENS1_35KernelTmaWarpSpecializedCooperativeEEENS5_IJNSA_ILi128EEESF_NSA_ILi32EEEEEENS_10tfloat32_tENS5_IJlSB_lEEESI_SJ_NS4_8TiledMMAINS4_8MMA_AtomIJNS4_4SM904GMMA30MMA_64x128x8_F32TF32TF32_SS_TNILNSN_7ScaleInE1ELSP_1EEEEEENS4_6LayoutINS5_IJNSA_ILi2EEESB_SB_EEENS5_IJSB_NSA_ILi0EEESV_EEEEENS5_IJNS4_10UnderscoreESY_SY_EEEEENS4_13SM90_TMA_LOADENS4_14ComposedLayoutINS4_7SwizzleILi3ELi4ELi3EEENS4_18smem_ptr_flag_bitsILi32EEENSS_INS5_IJNSA_ILi8EEESG_EEENS5_IJSG_SB_EEEEEEEvNS4_8identityES11_S1B_vS1C_EENS_8epilogue10collective6detail29Sm90TmaWarpSpecializedAdapterINS1F_15DefaultEpilogueISI_SJ_SJ_NS1E_6thread17LinearCombinationISI_Li1EffLNS1J_9ScaleType4KindE0ELNS_15FloatRoundStyleE2ESI_EENS1_15EpilogueDefaultEEEEEvvEEEEvNT_6ParamsE --------------------------
	.section	.nv.info._ZN7cutlass13device_kernelINS_4gemm6kernel13GemmUniversalIN4cute5tupleIJiiiiEEENS1_10collective13CollectiveMmaINS1_34MainloopSm90TmaGmmaWarpSpecializedILi5ENS5_IJNS4_1CILi1EEESB_SB_EEENS1_35KernelTmaWarpSpecializedCooperativeEEENS5_IJNSA_ILi128EEESF_NSA_ILi32EEEEEENS_10tfloat32_tENS5_IJlSB_lEEESI_SJ_NS4_8TiledMMAINS4_8MMA_AtomIJNS4_4SM904GMMA30MMA_64x128x8_F32TF32TF32_SS_TNILNSN_7ScaleInE1ELSP_1EEEEEENS4_6LayoutINS5_IJNSA_ILi2EEESB_SB_EEENS5_IJSB_NSA_ILi0EEESV_EEEEENS5_IJNS4_10UnderscoreESY_SY_EEEEENS4_13SM90_TMA_LOADENS4_14ComposedLayoutINS4_7SwizzleILi3ELi4ELi3EEENS4_18smem_ptr_flag_bitsILi32EEENSS_INS5_IJNSA_ILi8EEESG_EEENS5_IJSG_SB_EEEEEEEvNS4_8identityES11_S1B_vS1C_EENS_8epilogue10collective6detail29Sm90TmaWarpSpecializedAdapterINS1F_15DefaultEpilogueISI_SJ_SJ_NS1E_6thread17LinearCombinationISI_Li1EffLNS1J_9ScaleType4KindE0ELNS_15FloatRoundStyleE2ESI_EENS1_15EpilogueDefaultEEEEEvvEEEEvNT_6ParamsE,"",@"SHT_CUDA_INFO"
	.sectionflags	@""
	.align	4


	//----- nvinfo : EIATTR_CUDA_API_VERSION
	.align		4
        /*0000*/ 	.byte	0x04, 0x37
        /*0002*/ 	.short	(.L_21 - .L_20)
.L_20:
        /*0004*/ 	.word	0x00000082


	//----- nvinfo : EIATTR_KPARAM_INFO
	.align		4
.L_21:
        /*0008*/ 	.byte	0x04, 0x17
        /*000a*/ 	.short	(.L_23 - .L_22)
.L_22:
        /*000c*/ 	.word	0x00000000
        /*0010*/ 	.short	0x0000
        /*0012*/ 	.short	0x0070
        /*0014*/ 	.byte	0x00, 0xf0, 0x01, 0x10


	//----- nvinfo : EIATTR_SPARSE_MMA_MASK
	.align		4
.L_23:
        /*0018*/ 	.byte	0x03, 0x50
        /*001a*/ 	.short	0x0000


	//----- nvinfo : EIATTR_MAXREG_COUNT
	.align		4
        /*001c*/ 	.byte	0x03, 0x1b
        /*001e*/ 	.short	0x00a8


	//----- nvinfo : EIATTR_NUM_BARRIERS
	.align		4
        /*0020*/ 	.byte	0x02, 0x4c
        /*0022*/ 	.byte	0x01
	.zero		1


	//----- nvinfo : EIATTR_EXTERNS
	.align		4
        /*0024*/ 	.byte	0x04, 0x0f
        /*0026*/ 	.short	(.L_25 - .L_24)


	//   ....[0]....
	.align		4
.L_24:
        /*0028*/ 	.word	index@(__assertfail)


	//----- nvinfo : EIATTR_MERCURY_ISA_VERSION
	.align		4
.L_25:
        /*002c*/ 	.byte	0x03, 0x5f
        /*002e*/ 	.short	0x0101


	//----- nvinfo : EIATTR_INT_WARP_WIDE_INSTR_OFFSETS
	.align		4
        /*0030*/ 	.byte	0x04, 0x31
        /*0032*/ 	.short	(.L_27 - .L_26)


	//   ....[0]....
.L_26:
        /*0034*/ 	.word	0x00000410


	//   ....[1]....
        /*0038*/ 	.word	0x00000420


	//   ....[2]....
        /*003c*/ 	.word	0x000004e0


	//----- nvinfo : EIATTR_COOP_GROUP_MASK_REGIDS
	.align		4
.L_27:
        /*0040*/ 	.byte	0x04, 0x29
        /*0042*/ 	.short	(.L_29 - .L_28)


	//   ....[0]....
.L_28:
        /*0044*/ 	.word	0xffffffff


	//   ....[1]....
        /*0048*/ 	.word	0xffffffff


	//   ....[2]....
        /*004c*/ 	.word	0xffffffff


	//   ....[3]....
        /*0050*/ 	.word	0xffffffff


	//   ....[4]....
        /*0054*/ 	.word	0xffffffff


	//----- nvinfo : EIATTR_COOP_GROUP_INSTR_OFFSETS
	.align		4
.L_29:
        /*0058*/ 	.byte	0x04, 0x28
        /*005a*/ 	.short	(.L_31 - .L_30)


	//   ....[0]....
.L_30:
        /*005c*/ 	.word	0x00000060


	//   ....[1]....
        /*0060*/ 	.word	0x00000070


	//   ....[2]....
        /*0064*/ 	.word	0x00000130


	//   ....[3]....
        /*0068*/ 	.word	0x000002e0


	//   ....[4]....
        /*006c*/ 	.word	0x000011e0


	//----- nvinfo : EIATTR_REG_RECONFIG
	.align		4
.L_31:
        /*0070*/ 	.byte	0x01, 0x54
	.zero		2


	//----- nvinfo : EIATTR_SYSCALL_OFFSETS
	.align		4
        /*0074*/ 	.byte	0x04, 0x46
        /*0076*/ 	.short	(.L_33 - .L_32)


	//   ....[0]....
.L_32:
        /*0078*/ 	.word	0x000013d0


	//----- nvinfo : EIATTR_MBARRIER_INSTR_OFFSETS
	.align		4
.L_33:
        /*007c*/ 	.byte	0x04, 0x39
        /*007e*/ 	.short	(.L_35 - .L_34)


	//   ....[0]....
.L_34:
        /*0080*/ 	.word	0x00000230
        /*0084*/ 	.word	0x000000ff
        /*0088*/ 	.word	0x00000000
        /*008c*/ 	.short	0x0100
        /*008e*/ 	.byte	0x08
	.zero		1


	//   ....[1]....
        /*0090*/ 	.word	0x00000240
        /*0094*/ 	.word	0x000000ff
        /*0098*/ 	.word	0x00000028
        /*009c*/ 	.short	0x0100
        /*009e*/ 	.byte	0x08
	.zero		1


	//   ....[2]....
        /*00a0*/ 	.word	0x00000250
        /*00a4*/ 	.word	0x000000ff
        /*00a8*/ 	.word	0x00000008
        /*00ac*/ 	.short	0x0100
        /*00ae*/ 	.byte	0x08
	.zero		1


	//   ....[3]....
        /*00b0*/ 	.word	0x00000260
        /*00b4*/ 	.word	0x000000ff
        /*00b8*/ 	.word	0x00000030
        /*00bc*/ 	.short	0x0100
        /*00be*/ 	.byte	0x08
	.zero		1


	//   ....[4]....
        /*00c0*/ 	.word	0x00000270
        /*00c4*/ 	.word	0x000000ff
        /*00c8*/ 	.word	0x00000010
        /*00cc*/ 	.short	0x0100
        /*00ce*/ 	.byte	0x08
	.zero		1


	//   ....[5]....
        /*00d0*/ 	.word	0x00000280
        /*00d4*/ 	.word	0x000000ff
        /*00d8*/ 	.word	0x00000038
        /*00dc*/ 	.short	0x0100
        /*00de*/ 	.byte	0x08
	.zero		1


	//   ....[6]....
        /*00e0*/ 	.word	0x00000290
        /*00e4*/ 	.word	0x000000ff
        /*00e8*/ 	.word	0x00000018
        /*00ec*/ 	.short	0x0100
        /*00ee*/ 	.byte	0x08
	.zero		1


	//   ....[7]....
        /*00f0*/ 	.word	0x000002a0
        /*00f4*/ 	.word	0x000000ff
        /*00f8*/ 	.word	0x00000040
        /*00fc*/ 	.short	0x0100
        /*00fe*/ 	.byte	0x08
	.zero		1


	//   ....[8]....
        /*0100*/ 	.word	0x000002b0
        /*0104*/ 	.word	0x000000ff
        /*0108*/ 	.word	0x00000020
        /*010c*/ 	.short	0x0100
        /*010e*/ 	.byte	0x08
	.zero		1


	//   ....[9]....
        /*0110*/ 	.word	0x000002c0
        /*0114*/ 	.word	0x000000ff
        /*0118*/ 	.word	0x00000048
        /*011c*/ 	.short	0x0100
        /*011e*/ 	.byte	0x08
	.zero		1


	//   ....[10]....
        /*0120*/ 	.word	0x00000560
        /*0124*/ 	.word	0x000000ff
        /*0128*/ 	.word	0x00000060
        /*012c*/ 	.short	0x0100
        /*012e*/ 	.byte	0x08
	.zero		1


	//   ....[11]....
        /*0130*/ 	.word	0x000005e0
        /*0134*/ 	.word	0x000000ff
        /*0138*/ 	.word	0x00000068
        /*013c*/ 	.short	0x0100
        /*013e*/ 	.byte	0x08
	.zero		1


	//   ....[12]....
        /*0140*/ 	.word	0x00001450
        /*0144*/ 	.word	0x00000003
        /*0148*/ 	.word	0x00000000
        /*014c*/ 	.short	0x010a
        /*014e*/ 	.byte	0x3f
	.zero		1


	//   ....[13]....
        /*0150*/ 	.word	0x000014b0
        /*0154*/ 	.word	0x00000003
        /*0158*/ 	.word	0x00000000
        /*015c*/ 	.short	0x010a
        /*015e*/ 	.byte	0x3f
	.zero		1


	//   ....[14]....
        /*0160*/ 	.word	0x00001800
        /*0164*/ 	.word	0x000000ff
        /*0168*/ 	.word	0x00000000
        /*016c*/ 	.short	0x010a
        /*016e*/ 	.byte	0x07
	.zero		1


	//   ....[15]....
        /*0170*/ 	.word	0x00001840
        /*0174*/ 	.word	0x000000ff
        /*0178*/ 	.word	0x00000000
        /*017c*/ 	.short	0x010a
        /*017e*/ 	.byte	0x07
	.zero		1


	//   ....[16]....
        /*0180*/ 	.word	0x00001aa0
        /*0184*/ 	.word	0x000000ff
        /*0188*/ 	.word	0x00000000
        /*018c*/ 	.short	0x0101
        /*018e*/ 	.byte	0x07
	.zero		1


	//   ....[17]....
        /*0190*/ 	.word	0x00001c80
        /*0194*/ 	.word	0x000000ff
        /*0198*/ 	.word	0x00000000
        /*019c*/ 	.short	0x0101
        /*019e*/ 	.byte	0x06
	.zero		1


	//   ....[18]....
        /*01a0*/ 	.word	0x00006e10
        /*01a4*/ 	.word	0x0000000e
        /*01a8*/ 	.word	0x00000028
        /*01ac*/ 	.short	0x010a
        /*01ae*/ 	.byte	0x3f
	.zero		1


	//   ....[19]....
        /*01b0*/ 	.word	0x00007180
        /*01b4*/ 	.word	0x00000006
        /*01b8*/ 	.word	0x00000068
        /*01bc*/ 	.short	0x0101
        /*01be*/ 	.byte	0x3f
	.zero		1


	//   ....[20]....
        /*01c0*/ 	.word	0x000078a0
        /*01c4*/ 	.word	0x00000007
        /*01c8*/ 	.word	0x00000000
        /*01cc*/ 	.short	0x010a
        /*01ce*/ 	.byte	0x3f
	.zero		1


	//   ....[21]....
        /*01d0*/ 	.word	0x00007920
        /*01d4*/ 	.word	0x00000009
        /*01d8*/ 	.word	0x00000000
        /*01dc*/ 	.short	0x010a
        /*01de*/ 	.byte	0x3f
	.zero		1


	//   ....[22]....
        /*01e0*/ 	.word	0x000079b0
        /*01e4*/ 	.word	0x00000006
        /*01e8*/ 	.word	0x00000000
        /*01ec*/ 	.short	0x010a
        /*01ee*/ 	.byte	0x3f
	.zero		1


	//   ....[23]....
        /*01f0*/ 	.word	0x00007a40
        /*01f4*/ 	.word	0x00000009
        /*01f8*/ 	.word	0x00000000
        /*01fc*/ 	.short	0x010a
        /*01fe*/ 	.byte	0x3f
	.zero		1


	//   ....[24]....
        /*0200*/ 	.word	0x00007ad0
        /*0204*/ 	.word	0x00000003
        /*0208*/ 	.word	0x00000000
        /*020c*/ 	.short	0x010a
        /*020e*/ 	.byte	0x3f
	.zero		1


	//   ....[25]....
        /*0210*/ 	.word	0x00007b30
        /*0214*/ 	.word	0x00000003
        /*0218*/ 	.word	0x00000000
        /*021c*/ 	.short	0x010a
        /*021e*/ 	.byte	0x3f
	.zero		1


	//   ....[26]....
        /*0220*/ 	.word	0x00007b90
        /*0224*/ 	.word	0x00000004
        /*0228*/ 	.word	0x00000000
        /*022c*/ 	.short	0x010a
        /*022e*/ 	.byte	0x3f
	.zero		1


	//   ....[27]....
        /*0230*/ 	.word	0x00007c60
        /*0234*/ 	.word	0x0000000e
        /*0238*/ 	.word	0x00000028
        /*023c*/ 	.short	0x010a
        /*023e*/ 	.byte	0x3f
	.zero		1


	//   ....[28]....
        /*0240*/ 	.word	0x00007d30
        /*0244*/ 	.word	0x00000007
        /*0248*/ 	.word	0x00000000
        /*024c*/ 	.short	0x010a
        /*024e*/ 	.byte	0x3f
	.zero		1


	//   ....[29]....
        /*0250*/ 	.word	0x00007d80
        /*0254*/ 	.word	0x00000009
        /*0258*/ 	.word	0x00000000
        /*025c*/ 	.short	0x010a
        /*025e*/ 	.byte	0x3f
	.zero		1


	//   ....[30]....
        /*0260*/ 	.word	0x00007dd0
        /*0264*/ 	.word	0x00000006
        /*0268*/ 	.word	0x00000000
        /*026c*/ 	.short	0x010a
        /*026e*/ 	.byte	0x3f
	.zero		1


	//   ....[31]....
        /*0270*/ 	.word	0x00007e20
        /*0274*/ 	.word	0x00000009
        /*0278*/ 	.word	0x00000000
        /*027c*/ 	.short	0x010a
        /*027e*/ 	.byte	0x3f
	.zero		1


	//----- nvinfo : EIATTR_NUM_MBARRIERS
	.align		4
.L_35:
        /*0280*/ 	.byte	0x03, 0x38
        /*0282*/ 	.short	0x000c


	//----- nvinfo : EIATTR_EXIT_INSTR_OFFSETS
	.align		4
        /*0284*/ 	.byte	0x04, 0x1c
        /*0286*/ 	.short	(.L_37 - .L_36)


	//   ....[0]....
.L_36:
        /*0288*/ 	.word	0x00000680


	//   ....[1]....
        /*028c*/ 	.word	0x00000f40


	//   ....[2]....
        /*0290*/ 	.word	0x000064f0


	//   ....[3]....
        /*0294*/ 	.word	0x00006b20


	//   ....[4]....
        /*0298*/ 	.word	0x00007b20


	//----- nvinfo : EIATTR_MAX_THREADS
	.align		4
.L_37:
        /*029c*/ 	.byte	0x04, 0x05
        /*029e*/ 	.short	(.L_39 - .L_38)
.L_38:
        /*02a0*/ 	.word	0x00000180
        /*02a4*/ 	.word	0x00000001
        /*02a8*/ 	.word	0x00000001


	//----- nvinfo : EIATTR_CRS_STACK_SIZE
	.align		4
.L_39:
        /*02ac*/ 	.byte	0x04, 0x1e
        /*02ae*/ 	.short	(.L_41 - .L_40)
.L_40:
        /*02b0*/ 	.word	0x00000000


	//----- nvinfo : EIATTR_CBANK_PARAM_SIZE
	.align		4
.L_41:
        /*02b4*/ 	.byte	0x03, 0x19
        /*02b6*/ 	.short	0x0470


	//----- nvinfo : EIATTR_PARAM_CBANK
	.align		4
        /*02b8*/ 	.byte	0x04, 0x0a
        /*02ba*/ 	.short	(.L_43 - .L_42)
	.align		4
.L_42:
        /*02bc*/ 	.word	index@(.nv.constant0._ZN7cutlass13device_kernelINS_4gemm6kernel13GemmUniversalIN4cute5tupleIJiiiiEEENS1_10collective13CollectiveMmaINS1_34MainloopSm90TmaGmmaWarpSpecializedILi5ENS5_IJNS4_1CILi1EEESB_SB_EEENS1_35KernelTmaWarpSpecializedCooperativeEEENS5_IJNSA_ILi128EEESF_NSA_ILi32EEEEEENS_10tfloat32_tENS5_IJlSB_lEEESI_SJ_NS4_8TiledMMAINS4_8MMA_AtomIJNS4_4SM904GMMA30MMA_64x128x8_F32TF32TF32_SS_TNILNSN_7ScaleInE1ELSP_1EEEEEENS4_6LayoutINS5_IJNSA_ILi2EEESB_SB_EEENS5_IJSB_NSA_ILi0EEESV_EEEEENS5_IJNS4_10UnderscoreESY_SY_EEEEENS4_13SM90_TMA_LOADENS4_14ComposedLayoutINS4_7SwizzleILi3ELi4ELi3EEENS4_18smem_ptr_flag_bitsILi32EEENSS_INS5_IJNSA_ILi8EEESG_EEENS5_IJSG_SB_EEEEEEEvNS4_8identityES11_S1B_vS1C_EENS_8epilogue10collective6detail29Sm90TmaWarpSpecializedAdapterINS1F_15DefaultEpilogueISI_SJ_SJ_NS1E_6thread17LinearCombinationISI_Li1EffLNS1J_9ScaleType4KindE0ELNS_15FloatRoundStyleE2ESI_EENS1_15EpilogueDefaultEEEEEvvEEEEvNT_6ParamsE)
        /*02c0*/ 	.short	0x0210
        /*02c2*/ 	.short	0x0470


	//----- nvinfo : EIATTR_SW_WAR
	.align		4
.L_43:
        /*02c4*/ 	.byte	0x04, 0x36
        /*02c6*/ 	.short	(.L_45 - .L_44)
.L_44:
        /*02c8*/ 	.word	0x00000008
.L_45:


//--------------------- .nv.callgraph             --------------------------
	.section	.nv.callgraph,"",@"SHT_CUDA_CALLGRAPH"
	.align	4
	.sectionentsize	8
	.align		4
        /*0000*/ 	.word	0x00000000
	.align		4
        /*0004*/ 	.word	0xffffffff
	.align		4
        /*0008*/ 	.word	index@(_ZN7cutlass13device_kernelINS_4gemm6kernel13GemmUniversalIN4cute5tupleIJiiiiEEENS1_10collective13CollectiveMmaINS1_34MainloopSm90TmaGmmaWarpSpecializedILi5ENS5_IJNS4_1CILi1EEESB_SB_EEENS1_35KernelTmaWarpSpecializedCooperativeEEENS5_IJNSA_ILi128EEESF_NSA_ILi32EEEEEENS_10tfloat32_tENS5_IJlSB_lEEESI_SJ_NS4_8TiledMMAINS4_8MMA_AtomIJNS4_4SM904GMMA30MMA_64x128x8_F32TF32TF32_SS_TNILNSN_7ScaleInE1ELSP_1EEEEEENS4_6LayoutINS5_IJNSA_ILi2EEESB_SB_EEENS5_IJSB_NSA_ILi0EEESV_EEEEENS5_IJNS4_10UnderscoreESY_SY_EEEEENS4_13SM90_TMA_LOADENS4_14ComposedLayoutINS4_7SwizzleILi3ELi4ELi3EEENS4_18smem_ptr_flag_bitsILi32EEENSS_INS5_IJNSA_ILi8EEESG_EEENS5_IJSG_SB_EEEEEEEvNS4_8identityES11_S1B_vS1C_EENS_8epilogue10collective6detail29Sm90TmaWarpSpecializedAdapterINS1F_15DefaultEpilogueISI_SJ_SJ_NS1E_6thread17LinearCombinationISI_Li1EffLNS1J_9ScaleType4KindE0ELNS_15FloatRoundStyleE2ESI_EENS1_15EpilogueDefaultEEEEEvvEEEEvNT_6ParamsE)
	.align		4
        /*000c*/ 	.word	index@(__assertfail)
	.align		4
        /*0010*/ 	.word	0x00000000
	.align		4
        /*0014*/ 	.word	0xfffffffe
	.align		4
        /*0018*/ 	.word	0x00000000
	.align		4
        /*001c*/ 	.word	0xfffffffd
	.align		4
        /*0020*/ 	.word	0x00000000
	.align		4
        /*0024*/ 	.word	0xfffffffc


//--------------------- .nv.constant4             --------------------------
	.section	.nv.constant4,"a",@progbits
	.align	8
	.align		8
.nv.constant4:
        /*0000*/ 	.dword	__assertfail
	.align		8
        /*0008*/ 	.dword	__unnamed_1
	.align		8
        /*0010*/ 	.dword	_ZN39_INTERNAL_049c2b6d_4_k_cu_e717e829_64424cuda3std3__45__cpo5beginE
	.align		8
        /*0018*/ 	.dword	_ZN39_INTERNAL_049c2b6d_4_k_cu_e717e829_64424cuda3std3__45__cpo3endE
	.align		8
        /*0020*/ 	.dword	_ZN39_INTERNAL_049c2b6d_4_k_cu_e717e829_64424cuda3std3__45__cpo6cbeginE
	.align		8
        /*0028*/ 	.dword	_ZN39_INTERNAL_049c2b6d_4_k_cu_e717e829_64424cuda3std3__45__cpo4cendE
	.align		8
        /*0030*/ 	.dword	_ZN39_INTERNAL_049c2b6d_4_k_cu_e717e829_64424cuda3std3__441_GLOBAL__N__049c2b6d_4_k_cu_e717e829_64426ignoreE
	.align		8
        /*0038*/ 	.dword	_ZN39_INTERNAL_049c2b6d_4_k_cu_e717e829_64424cuda3std3__419piecewise_constructE
	.align		8
        /*0040*/ 	.dword	_ZN39_INTERNAL_049c2b6d_4_k_cu_e717e829_64424cuda3std3__48in_placeE
	.align		8
        /*0048*/ 	.dword	_ZN39_INTERNAL_049c2b6d_4_k_cu_e717e829_64424cuda3std6ranges3__45__cpo4swapE
	.align		8
        /*0050*/ 	.dword	_ZN39_INTERNAL_049c2b6d_4_k_cu_e717e829_64424cuda3std6ranges3__45__cpo9iter_moveE
	.align		8
        /*0058*/ 	.dword	_ZN39_INTERNAL_049c2b6d_4_k_cu_e717e829_64424cute7productE
	.align		8
        /*0060*/ 	.dword	_ZN39_INTERNAL_049c2b6d_4_k_cu_e717e829_64424cute1_E
	.align		8
        /*0068*/ 	.dword	$str$22
	.align		8
        /*0070*/ 	.dword	$str$23


//--------------------- .text._ZN7cutlass13device_kernelINS_4gemm6kernel13GemmUniversalIN4cute5tupleIJiiiiEEENS1_10collective13CollectiveMmaINS1_34MainloopSm90TmaGmmaWarpSpecializedILi5ENS5_IJNS4_1CILi1EEESB_SB_EEENS1_35KernelTmaWarpSpecializedCooperativeEEENS5_IJNSA_ILi128EEESF_NSA_ILi32EEEEEENS_10tfloat32_tENS5_IJlSB_lEEESI_SJ_NS4_8TiledMMAINS4_8MMA_AtomIJNS4_4SM904GMMA30MMA_64x128x8_F32TF32TF32_SS_TNILNSN_7ScaleInE1ELSP_1EEEEEENS4_6LayoutINS5_IJNSA_ILi2EEESB_SB_EEENS5_IJSB_NSA_ILi0EEESV_EEEEENS5_IJNS4_10UnderscoreESY_SY_EEEEENS4_13SM90_TMA_LOADENS4_14ComposedLayoutINS4_7SwizzleILi3ELi4ELi3EEENS4_18smem_ptr_flag_bitsILi32EEENSS_INS5_IJNSA_ILi8EEESG_EEENS5_IJSG_SB_EEEEEEEvNS4_8identityES11_S1B_vS1C_EENS_8epilogue10collective6detail29Sm90TmaWarpSpecializedAdapterINS1F_15DefaultEpilogueISI_SJ_SJ_NS1E_6thread17LinearCombinationISI_Li1EffLNS1J_9ScaleType4KindE0ELNS_15FloatRoundStyleE2ESI_EENS1_15EpilogueDefaultEEEEEvvEEEEvNT_6ParamsE --------------------------
	.section	.text._ZN7cutlass13device_kernelINS_4gemm6kernel13GemmUniversalIN4cute5tupleIJiiiiEEENS1_10collective13CollectiveMmaINS1_34MainloopSm90TmaGmmaWarpSpecializedILi5ENS5_IJNS4_1CILi1EEESB_SB_EEENS1_35KernelTmaWarpSpecializedCooperativeEEENS5_IJNSA_ILi128EEESF_NSA_ILi32EEEEEENS_10tfloat32_tENS5_IJlSB_lEEESI_SJ_NS4_8TiledMMAINS4_8MMA_AtomIJNS4_4SM904GMMA30MMA_64x128x8_F32TF32TF32_SS_TNILNSN_7ScaleInE1ELSP_1EEEEEENS4_6LayoutINS5_IJNSA_ILi2EEESB_SB_EEENS5_IJSB_NSA_ILi0EEESV_EEEEENS5_IJNS4_10UnderscoreESY_SY_EEEEENS4_13SM90_TMA_LOADENS4_14ComposedLayoutINS4_7SwizzleILi3ELi4ELi3EEENS4_18smem_ptr_flag_bitsILi32EEENSS_INS5_IJNSA_ILi8EEESG_EEENS5_IJSG_SB_EEEEEEEvNS4_8identityES11_S1B_vS1C_EENS_8epilogue10collective6detail29Sm90TmaWarpSpecializedAdapterINS1F_15DefaultEpilogueISI_SJ_SJ_NS1E_6thread17LinearCombinationISI_Li1EffLNS1J_9ScaleType4KindE0ELNS_15FloatRoundStyleE2ESI_EENS1_15EpilogueDefaultEEEEEvvEEEEvNT_6ParamsE,"ax",@progbits
	.align	128
.text._ZN7cutlass13device_kernelINS_4gemm6kernel13GemmUniversalIN4cute5tupleIJiiiiEEENS1_10collective13CollectiveMmaINS1_34MainloopSm90TmaGmmaWarpSpecializedILi5ENS5_IJNS4_1CILi1EEESB_SB_EEENS1_35KernelTmaWarpSpecializedCooperativeEEENS5_IJNSA_ILi128EEESF_NSA_ILi32EEEEEENS_10tfloat32_tENS5_IJlSB_lEEESI_SJ_NS4_8TiledMMAINS4_8MMA_AtomIJNS4_4SM904GMMA30MMA_64x128x8_F32TF32TF32_SS_TNILNSN_7ScaleInE1ELSP_1EEEEEENS4_6LayoutINS5_IJNSA_ILi2EEESB_SB_EEENS5_IJSB_NSA_ILi0EEESV_EEEEENS5_IJNS4_10UnderscoreESY_SY_EEEEENS4_13SM90_TMA_LOADENS4_14ComposedLayoutINS4_7SwizzleILi3ELi4ELi3EEENS4_18smem_ptr_flag_bitsILi32EEENSS_INS5_IJNSA_ILi8EEESG_EEENS5_IJSG_SB_EEEEEEEvNS4_8identityES11_S1B_vS1C_EENS_8epilogue10collective6detail29Sm90TmaWarpSpecializedAdapterINS1F_15DefaultEpilogueISI_SJ_SJ_NS1E_6thread17LinearCombinationISI_Li1EffLNS1J_9ScaleType4KindE0ELNS_15FloatRoundStyleE2ESI_EENS1_15EpilogueDefaultEEEEEvvEEEEvNT_6ParamsE:
        .type           _ZN7cutlass13device_kernelINS_4gemm6kernel13GemmUniversalIN4cute5tupleIJiiiiEEENS1_10collective13CollectiveMmaINS1_34MainloopSm90TmaGmmaWarpSpecializedILi5ENS5_IJNS4_1CILi1EEESB_SB_EEENS1_35KernelTmaWarpSpecializedCooperativeEEENS5_IJNSA_ILi128EEESF_NSA_ILi32EEEEEENS_10tfloat32_tENS5_IJlSB_lEEESI_SJ_NS4_8TiledMMAINS4_8MMA_AtomIJNS4_4SM904GMMA30MMA_64x128x8_F32TF32TF32_SS_TNILNSN_7ScaleInE1ELSP_1EEEEEENS4_6LayoutINS5_IJNSA_ILi2EEESB_SB_EEENS5_IJSB_NSA_ILi0EEESV_EEEEENS5_IJNS4_10UnderscoreESY_SY_EEEEENS4_13SM90_TMA_LOADENS4_14ComposedLayoutINS4_7SwizzleILi3ELi4ELi3EEENS4_18smem_ptr_flag_bitsILi32EEENSS_INS5_IJNSA_ILi8EEESG_EEENS5_IJSG_SB_EEEEEEEvNS4_8identityES11_S1B_vS1C_EENS_8epilogue10collective6detail29Sm90TmaWarpSpecializedAdapterINS1F_15DefaultEpilogueISI_SJ_SJ_NS1E_6thread17LinearCombinationISI_Li1EffLNS1J_9ScaleType4KindE0ELNS_15FloatRoundStyleE2ESI_EENS1_15EpilogueDefaultEEEEEvvEEEEvNT_6ParamsE,@function
        .size           _ZN7cutlass13device_kernelINS_4gemm6kernel13GemmUniversalIN4cute5tupleIJiiiiEEENS1_10collective13CollectiveMmaINS1_34MainloopSm90TmaGmmaWarpSpecializedILi5ENS5_IJNS4_1CILi1EEESB_SB_EEENS1_35KernelTmaWarpSpecializedCooperativeEEENS5_IJNSA_ILi128EEESF_NSA_ILi32EEEEEENS_10tfloat32_tENS5_IJlSB_lEEESI_SJ_NS4_8TiledMMAINS4_8MMA_AtomIJNS4_4SM904GMMA30MMA_64x128x8_F32TF32TF32_SS_TNILNSN_7ScaleInE1ELSP_1EEEEEENS4_6LayoutINS5_IJNSA_ILi2EEESB_SB_EEENS5_IJSB_NSA_ILi0EEESV_EEEEENS5_IJNS4_10UnderscoreESY_SY_EEEEENS4_13SM90_TMA_LOADENS4_14ComposedLayoutINS4_7SwizzleILi3ELi4ELi3EEENS4_18smem_ptr_flag_bitsILi32EEENSS_INS5_IJNSA_ILi8EEESG_EEENS5_IJSG_SB_EEEEEEEvNS4_8identityES11_S1B_vS1C_EENS_8epilogue10collective6detail29Sm90TmaWarpSpecializedAdapterINS1F_15DefaultEpilogueISI_SJ_SJ_NS1E_6thread17LinearCombinationISI_Li1EffLNS1J_9ScaleType4KindE0ELNS_15FloatRoundStyleE2ESI_EENS1_15EpilogueDefaultEEEEEvvEEEEvNT_6ParamsE,(.L_x_196 - _ZN7cutlass13device_kernelINS_4gemm6kernel13GemmUniversalIN4cute5tupleIJiiiiEEENS1_10collective13CollectiveMmaINS1_34MainloopSm90TmaGmmaWarpSpecializedILi5ENS5_IJNS4_1CILi1EEESB_SB_EEENS1_35KernelTmaWarpSpecializedCooperativeEEENS5_IJNSA_ILi128EEESF_NSA_ILi32EEEEEENS_10tfloat32_tENS5_IJlSB_lEEESI_SJ_NS4_8TiledMMAINS4_8MMA_AtomIJNS4_4SM904GMMA30MMA_64x128x8_F32TF32TF32_SS_TNILNSN_7ScaleInE1ELSP_1EEEEEENS4_6LayoutINS5_IJNSA_ILi2EEESB_SB_EEENS5_IJSB_NSA_ILi0EEESV_EEEEENS5_IJNS4_10UnderscoreESY_SY_EEEEENS4_13SM90_TMA_LOADENS4_14ComposedLayoutINS4_7SwizzleILi3ELi4ELi3EEENS4_18smem_ptr_flag_bitsILi32EEENSS_INS5_IJNSA_ILi8EEESG_EEENS5_IJSG_SB_EEEEEEEvNS4_8identityES11_S1B_vS1C_EENS_8epilogue10collective6detail29Sm90TmaWarpSpecializedAdapterINS1F_15DefaultEpilogueISI_SJ_SJ_NS1E_6thread17LinearCombinationISI_Li1EffLNS1J_9ScaleType4KindE0ELNS_15FloatRoundStyleE2ESI_EENS1_15EpilogueDefaultEEEEEvvEEEEvNT_6ParamsE)
        .other          _ZN7cutlass13device_kernelINS_4gemm6kernel13GemmUniversalIN4cute5tupleIJiiiiEEENS1_10collective13CollectiveMmaINS1_34MainloopSm90TmaGmmaWarpSpecializedILi5ENS5_IJNS4_1CILi1EEESB_SB_EEENS1_35KernelTmaWarpSpecializedCooperativeEEENS5_IJNSA_ILi128EEESF_NSA_ILi32EEEEEENS_10tfloat32_tENS5_IJlSB_lEEESI_SJ_NS4_8TiledMMAINS4_8MMA_AtomIJNS4_4SM904GMMA30MMA_64x128x8_F32TF32TF32_SS_TNILNSN_7ScaleInE1ELSP_1EEEEEENS4_6LayoutINS5_IJNSA_ILi2EEESB_SB_EEENS5_IJSB_NSA_ILi0EEESV_EEEEENS5_IJNS4_10UnderscoreESY_SY_EEEEENS4_13SM90_TMA_LOADENS4_14ComposedLayoutINS4_7SwizzleILi3ELi4ELi3EEENS4_18smem_ptr_flag_bitsILi32EEENSS_INS5_IJNSA_ILi8EEESG_EEENS5_IJSG_SB_EEEEEEEvNS4_8identityES11_S1B_vS1C_EENS_8epilogue10collective6detail29Sm90TmaWarpSpecializedAdapterINS1F_15DefaultEpilogueISI_SJ_SJ_NS1E_6thread17LinearCombinationISI_Li1EffLNS1J_9ScaleType4KindE0ELNS_15FloatRoundStyleE2ESI_EENS1_15EpilogueDefaultEEEEEvvEEEEvNT_6ParamsE,@"STO_CUDA_ENTRY STV_DEFAULT"
_ZN7cutlass13device_kernelINS_4gemm6kernel13GemmUniversalIN4cute5tupleIJiiiiEEENS1_10collective13CollectiveMmaINS1_34MainloopSm90TmaGmmaWarpSpecializedILi5ENS5_IJNS4_1CILi1EEESB_SB_EEENS1_35KernelTmaWarpSpecializedCooperativeEEENS5_IJNSA_ILi128EEESF_NSA_ILi32EEEEEENS_10tfloat32_tENS5_IJlSB_lEEESI_SJ_NS4_8TiledMMAINS4_8MMA_AtomIJNS4_4SM904GMMA30MMA_64x128x8_F32TF32TF32_SS_TNILNSN_7ScaleInE1ELSP_1EEEEEENS4_6LayoutINS5_IJNSA_ILi2EEESB_SB_EEENS5_IJSB_NSA_ILi0EEESV_EEEEENS5_IJNS4_10UnderscoreESY_SY_EEEEENS4_13SM90_TMA_LOADENS4_14ComposedLayoutINS4_7SwizzleILi3ELi4ELi3EEENS4_18smem_ptr_flag_bitsILi32EEENSS_INS5_IJNSA_ILi8EEESG_EEENS5_IJSG_SB_EEEEEEEvNS4_8identityES11_S1B_vS1C_EENS_8epilogue10collective6detail29Sm90TmaWarpSpecializedAdapterINS1F_15DefaultEpilogueISI_SJ_SJ_NS1E_6thread17LinearCombinationISI_Li1EffLNS1J_9ScaleType4KindE0ELNS_15FloatRoundStyleE2ESI_EENS1_15EpilogueDefaultEEEEEvvEEEEvNT_6ParamsE:
[----:B------:R-:W0:Y:S01]  /*0000*/  LDC R1, c[0x0][0x28] ;  /* 0x00000a00ff017b82 */ /* 0x000e220000000800 */
[----:B------:R-:W1:Y:S01]  /*0010*/  S2R R3, SR_TID.X ;  /* 0x0000000000037919 */ /* 0x000e620000002100 */
[----:B------:R-:W-:Y:S01]  /*0020*/  ELECT P0, URZ, PT ;  /* 0x00000000003f782f */ /* 0x000fe20003800000 */
[----:B------:R-:W-:Y:S01]  /*0030*/  BSSY B0, `(.L_x_0) ;  /* 0x000000f000007945 */ /* 0x000fe20003800000 */
[--C-:B-1----:R-:W-:Y:S02]  /*0040*/  SHF.R.U32.HI R0, RZ, 0x5, R3.reuse ;  /* 0x00000005ff007819 */ /* 0x102fe40000011603 */
[----:B------:R-:W-:-:S03]  /*0050*/  SHF.R.U32.HI R14, RZ, 0x7, R3 ;  /* 0x00000007ff0e7819 */ /* 0x000fc60000011603 */
[----:B------:R-:W1:Y:S04]  /*0060*/  SHFL.IDX PT, R4, R0, RZ, 0x1f ;  /* 0x00001fff00047589 */ /* 0x000e6800000e0000 */
[----:B------:R2:W3:Y:S01]  /*0070*/  SHFL.IDX PT, R10, R14, RZ, 0x1f ;  /* 0x00001fff0e0a7589 */ /* 0x0004e200000e0000 */
[----:B-1----:R-:W-:-:S13]  /*0080*/  ISETP.NE.OR P0, PT, R4, RZ, !P0 ;  /* 0x000000ff0400720c */ /* 0x002fda0004705670 */
[----:B0-23--:R-:W-:Y:S05]  /*0090*/  @P0 BRA `(.L_x_1) ;  /* 0x0000000000200947 */ /* 0x00dfea0003800000 */
[----:B------:R-:W-:Y:S02]  /*00a0*/  ULDC.64 UR4, c[0x0][0x198] ;  /* 0x0000660000047ab9 */ /* 0x000fe40000000a00 */
[----:B------:R-:W-:Y:S02]  /*00b0*/  UIADD3 UR6, UP0, UR4, 0xf0, URZ ;  /* 0x000000f004067890 */ /* 0x000fe4000ff1e03f */
[----:B------:R-:W-:Y:S02]  /*00c0*/  UIADD3 UR4, UP1, UR4, 0x1f0, URZ ;  /* 0x000001f004047890 */ /* 0x000fe4000ff3e03f */
[----:B------:R-:W-:Y:S02]  /*00d0*/  UIADD3.X UR7, URZ, UR5, URZ, UP0, !UPT ;  /* 0x000000053f077290 */ /* 0x000fe400087fe43f */
[----:B------:R-:W-:-:S07]  /*00e0*/  UIADD3.X UR5, URZ, UR5, URZ, UP1, !UPT ;  /* 0x000000053f057290 */ /* 0x000fce0008ffe43f */
[----:B------:R0:W-:Y:S02]  /*00f0*/  UTMACCTL.PF [UR6] ;  /* 0x00000000060079b9 */ /* 0x0001e40008040000 */
[----:B------:R0:W-:Y:S02]  /*0100*/  UTMACCTL.PF [UR4] ;  /* 0x00000000040079b9 */ /* 0x0001e40008040000 */
[----:B0-----:R-:W-:Y:S01]  /*0110*/  NOP ;  /* 0x0000000000007918 */ /* 0x001fe20000000000 */
.L_x_1:
[----:B------:R-:W-:Y:S05]  /*0120*/  BSYNC B0 ;  /* 0x0000000000007941 */ /* 0x000fea0003800000 */
.L_x_0:
[----:B------:R-:W0:Y:S02]  /*0130*/  SHFL.IDX PT, R2, R0, RZ, 0x1f ;  /* 0x00001fff00027589 */ /* 0x000e2400000e0000 */
[----:B0-----:R-:W-:-:S13]  /*0140*/  ISETP.NE.AND P0, PT, R2, RZ, PT ;  /* 0x000000ff0200720c */ /* 0x001fda0003f05270 */
[----:B------:R-:W-:Y:S05]  /*0150*/  @P0 BRA `(.L_x_2) ;  /* 0x0000000000600947 */ /* 0x000fea0003800000 */
[----:B------:R-:W0:Y:S01]  /*0160*/  S2UR UR8, SR_CgaCtaId ;  /* 0x00000000000879c3 */ /* 0x000e220000008800 */
[----:B------:R-:W-:Y:S01]  /*0170*/  UMOV UR4, 0x400 ;  /* 0x0000040000047882 */ /* 0x000fe20000000000 */
[----:B------:R-:W-:Y:S01]  /*0180*/  UMOV UR5, 0x1 ;  /* 0x0000000100057882 */ /* 0x000fe20000000000 */
[----:B------:R-:W-:Y:S01]  /*0190*/  UMOV UR6, 0x100 ;  /* 0x0000010000067882 */ /* 0x000fe20000000000 */
[----:B------:R-:W-:Y:S01]  /*01a0*/  ELECT P0, URZ, PT ;  /* 0x00000000003f782f */ /* 0x000fe20003800000 */
[----:B------:R-:W-:-:S04]  /*01b0*/  UIADD3 UR6, -UR6, 0x100000, URZ ;  /* 0x0010000006067890 */ /* 0x000fc8000fffe13f */
[----:B------:R-:W-:Y:S02]  /*01c0*/  USHF.L.U32 UR7, UR6, 0xb, URZ ;  /* 0x0000000b06077899 */ /* 0x000fe4000800063f */
[----:B------:R-:W-:Y:S02]  /*01d0*/  USHF.L.U32 UR6, UR6, 0x1, URZ ;  /* 0x0000000106067899 */ /* 0x000fe4000800063f */
[----:B0-----:R-:W-:Y:S02]  /*01e0*/  ULEA UR8, UR8, UR4, 0x18 ;  /* 0x0000000408087291 */ /* 0x001fe4000f8ec03f */
[----:B------:R-:W-:-:S04]  /*01f0*/  UIADD3 UR4, -UR5, 0x100000, URZ ;  /* 0x0010000005047890 */ /* 0x000fc8000fffe13f */
[----:B------:R-:W-:Y:S02]  /*0200*/  USHF.L.U32 UR5, UR4, 0xb, URZ ;  /* 0x0000000b04057899 */ /* 0x000fe4000800063f */
[----:B------:R-:W-:Y:S01]  /*0210*/  USHF.L.U32 UR4, UR4, 0x1, URZ ;  /* 0x0000000104047899 */ /* 0x000fe2000800063f */
[----:B------:R-:W0:Y:S11]  /*0220*/  FENCE.VIEW.ASYNC.S ;  /* 0x00000000000073c6 */ /* 0x000e360000000000 */
[----:B0-----:R0:W1:Y:S01]  /*0230*/  SYNCS.EXCH.64 URZ, [UR8], UR4 ;  /* 0x00000004083f75b2 */ /* 0x0010620008000100 */
[----:B------:R0:W2:Y:S01]  /*0240*/  SYNCS.EXCH.64 URZ, [UR8+0x28], UR6 ;  /* 0x00002806083f75b2 */ /* 0x0000a20008000100 */
[----:B------:R0:W3:Y:S01]  /*0250*/  SYNCS.EXCH.64 URZ, [UR8+0x8], UR4 ;  /* 0x00000804083f75b2 */ /* 0x0000e20008000100 */
[----:B------:R0:W4:Y:S01]  /*0260*/  SYNCS.EXCH.64 URZ, [UR8+0x30], UR6 ;  /* 0x00003006083f75b2 */ /* 0x0001220008000100 */
[----:B------:R0:W0:Y:S01]  /*0270*/  SYNCS.EXCH.64 URZ, [UR8+0x10], UR4 ;  /* 0x00001004083f75b2 */ /* 0x0000220008000100 */
[----:B------:R0:W0:Y:S01]  /*0280*/  SYNCS.EXCH.64 URZ, [UR8+0x38], UR6 ;  /* 0x00003806083f75b2 */ /* 0x0000220008000100 */
[----:B------:R0:W0:Y:S01]  /*0290*/  SYNCS.EXCH.64 URZ, [UR8+0x18], UR4 ;  /* 0x00001804083f75b2 */ /* 0x0000220008000100 */
[----:B------:R0:W0:Y:S01]  /*02a0*/  SYNCS.EXCH.64 URZ, [UR8+0x40], UR6 ;  /* 0x00004006083f75b2 */ /* 0x0000220008000100 */
[----:B------:R0:W0:Y:S01]  /*02b0*/  SYNCS.EXCH.64 URZ, [UR8+0x20], UR4 ;  /* 0x00002004083f75b2 */ /* 0x0000220008000100 */
[----:B------:R0:W0:Y:S01]  /*02c0*/  SYNCS.EXCH.64 URZ, [UR8+0x48], UR6 ;  /* 0x00004806083f75b2 */ /* 0x0000220008000100 */
[----:B------:R-:W-:Y:S01]  /*02d0*/  NOP ;  /* 0x0000000000007918 */ /* 0x000fe20000000000 */
.L_x_2:
[----:B------:R-:W5:Y:S01]  /*02e0*/  SHFL.IDX PT, R0, R0, RZ, 0x1f ;  /* 0x00001fff00007589 */ /* 0x000f6200000e0000 */
[----:B------:R-:W-:Y:S01]  /*02f0*/  ELECT P0, URZ, PT ;  /* 0x00000000003f782f */ /* 0x000fe20003800000 */
[----:B------:R-:W1:Y:S01]  /*0300*/  LDC R2, c[0x0][0x65c] ;  /* 0x00019700ff027b82 */ /* 0x000e620000000800 */
[----:B------:R-:W-:Y:S01]  /*0310*/  SHF.R.S32.HI R7, RZ, 0x1f, R4 ;  /* 0x0000001fff077819 */ /* 0x000fe20000011404 */
[----:B------:R-:W2:Y:S01]  /*0320*/  S2R R5, SR_CTAID.Y ;  /* 0x0000000000057919 */ /* 0x000ea20000002600 */
[----:B0-----:R-:W-:Y:S01]  /*0330*/  UMOV UR4, 0x20 ;  /* 0x0000002000047882 */ /* 0x001fe20000000000 */
[----:B------:R-:W-:Y:S01]  /*0340*/  NOP ;  /* 0x0000000000007918 */ /* 0x000fe20000000000 */
[----:B------:R-:W-:Y:S01]  /*0350*/  LEA.HI R7, R7, R4, RZ, 0x2 ;  /* 0x0000000407077211 */ /* 0x000fe200078f10ff */
[----:B------:R-:W0:Y:S01]  /*0360*/  S2R R6, SR_CTAID.X ;  /* 0x0000000000067919 */ /* 0x000e220000002500 */
[----:B------:R-:W-:Y:S01]  /*0370*/  ISETP.NE.AND P2, PT, R10, RZ, PT ;  /* 0x000000ff0a00720c */ /* 0x000fe20003f45270 */
[----:B------:R-:W-:Y:S01]  /*0380*/  NOP ;  /* 0x0000000000007918 */ /* 0x000fe20000000000 */
[----:B------:R-:W-:-:S02]  /*0390*/  LOP3.LUT R7, R7, 0xfffffffc, RZ, 0xc0, !PT ;  /* 0xfffffffc07077812 */ /* 0x000fc400078ec0ff */
[----:B-----5:R-:W-:Y:S02]  /*03a0*/  ISETP.NE.OR P0, PT, R0, RZ, !P0 ;  /* 0x000000ff0000720c */ /* 0x020fe40004705670 */
[----:B-1----:R-:W-:-:S04]  /*03b0*/  ISETP.NE.AND P3, PT, R2, 0x1, PT ;  /* 0x000000010200780c */ /* 0x002fc80003f65270 */
[----:B------:R-:W-:Y:S01]  /*03c0*/  P2R R0, PR, RZ, 0x8 ;  /* 0x00000008ff007803 */ /* 0x000fe20000000000 */
[----:B------:R-:W-:Y:S01]  /*03d0*/  IMAD.IADD R0, R4, 0x1, -R7 ;  /* 0x0000000104007824 */ /* 0x000fe200078e0a07 */
[----:B------:R-:W-:Y:S01]  /*03e0*/  LOP3.LUT R4, R3, 0x7f, RZ, 0xc0, !PT ;  /* 0x0000007f03047812 */ /* 0x000fe200078ec0ff */
[----:B------:R-:W-:-:S03]  /*03f0*/  IMAD.MOV.U32 R7, RZ, RZ, RZ ;  /* 0x000000ffff077224 */ /* 0x000fc600078e00ff */
[----:B------:R-:W-:Y:S01]  /*0400*/  ISETP.NE.AND P1, PT, R0, 0x3, PT ;  /* 0x000000030000780c */ /* 0x000fe20003f25270 */
[----:B------:R-:W-:Y:S01]  /*0410*/  VOTEU.ALL UP0, P0 ;  /* 0x00000000003f7886 */ /* 0x000fe20000000000 */
[----:B------:R-:W-:Y:S01]  /*0420*/  VOTEU.ALL UP1, P0 ;  /* 0x00000000003f7886 */ /* 0x000fe20000020000 */
[----:B------:R-:W0:Y:S01]  /*0430*/  @P3 LDC R17, c[0x0][0x10] ;  /* 0x00000400ff113b82 */ /* 0x000e220000000800 */
[----:B--2---:R-:W-:Y:S02]  /*0440*/  @P3 IMAD.MOV.U32 R8, RZ, RZ, R5 ;  /* 0x000000ffff083224 */ /* 0x004fe400078e0005 */
[----:B------:R-:W-:Y:S01]  /*0450*/  @!UP0 UMOV UR6, 0x400 ;  /* 0x0000040000068882 */ /* 0x000fe20000000000 */
[----:B------:R-:W-:-:S04]  /*0460*/  @!UP0 UIADD3 UR4, -UR4, 0x100000, URZ ;  /* 0x0010000004048890 */ /* 0x000fc8000fffe13f */
[----:B------:R-:W-:Y:S02]  /*0470*/  @!UP0 USHF.L.U32 UR5, UR4, 0xb, URZ ;  /* 0x0000000b04058899 */ /* 0x000fe4000800063f */
[----:B------:R-:W-:Y:S01]  /*0480*/  @!UP0 USHF.L.U32 UR4, UR4, 0x1, URZ ;  /* 0x0000000104048899 */ /* 0x000fe2000800063f */
[----:B------:R-:W-:Y:S01]  /*0490*/  @P3 IMAD.MOV.U32 R9, RZ, RZ, RZ ;  /* 0x000000ffff093224 */ /* 0x000fe200078e00ff */
[----:B------:R-:W1:Y:S08]  /*04a0*/  @!UP0 S2UR UR7, SR_CgaCtaId ;  /* 0x00000000000789c3 */ /* 0x000e700000008800 */
[----:B------:R-:W2:Y:S01]  /*04b0*/  @!P3 LDC R11, c[0x0][0xc] ;  /* 0x00000300ff0bbb82 */ /* 0x000ea20000000800 */
[----:B0-----:R-:W-:Y:S01]  /*04c0*/  @P3 IMAD.WIDE.U32 R16, R6, R17, R8 ;  /* 0x0000001106103225 */ /* 0x001fe200078e0008 */
[----:B-1----:R-:W-:Y:S01]  /*04d0*/  @!UP0 ULEA UR8, UR7, UR6, 0x18 ;  /* 0x0000000607088291 */ /* 0x002fe2000f8ec03f */
[----:B------:R-:W-:-:S02]  /*04e0*/  VOTEU.ALL UP0, P0 ;  /* 0x00000000003f7886 */ /* 0x000fc40000000000 */
[----:B------:R-:W-:Y:S01]  /*04f0*/  ULDC UR6, c[0x0][0xc] ;  /* 0x0000030000067ab9 */ /* 0x000fe20000000800 */
[----:B------:R-:W-:Y:S01]  /*0500*/  ISETP.EQ.OR P0, PT, R0, RZ, !P1 ;  /* 0x000000ff0000720c */ /* 0x000fe20004f02670 */
[----:B------:R-:W-:-:S03]  /*0510*/  ULDC UR7, c[0x0][0x10] ;  /* 0x0000040000077ab9 */ /* 0x000fc60000000800 */
[C---:B------:R-:W-:Y:S01]  /*0520*/  ISETP.EQ.AND P0, PT, R10.reuse, RZ, P0 ;  /* 0x000000ff0a00720c */ /* 0x040fe20000702270 */
[----:B------:R-:W-:Y:S02]  /*0530*/  VIADD R10, R10, 0xffffffff ;  /* 0xffffffff0a0a7836 */ /* 0x000fe40000000000 */
[----:B--2---:R-:W-:Y:S01]  /*0540*/  @!P3 IMAD.WIDE.U32 R8, R11, R5, R6 ;  /* 0x000000050b08b225 */ /* 0x004fe200078e0006 */
[----:B------:R-:W0:Y:S02]  /*0550*/  FENCE.VIEW.ASYNC.S ;  /* 0x00000000000073c6 */ /* 0x000e240000000000 */
[----:B0-----:R-:W3:Y:S01]  /*0560*/  @!UP0 SYNCS.EXCH.64 URZ, [UR8+0x60], UR4 ;  /* 0x00006004083f85b2 */ /* 0x001ee20008000100 */
[----:B------:R-:W-:Y:S01]  /*0570*/  SEL R18, RZ, 0x1, !P0 ;  /* 0x00000001ff127807 */ /* 0x000fe20004000000 */
[----:B------:R-:W-:Y:S01]  /*0580*/  @P3 IMAD.MOV.U32 R11, RZ, RZ, RZ ;  /* 0x000000ffff0b3224 */ /* 0x000fe200078e00ff */
[----:B------:R-:W-:Y:S01]  /*0590*/  ISETP.GE.U32.AND P1, PT, R10, 0x2, PT ;  /* 0x000000020a00780c */ /* 0x000fe20003f26070 */
[----:B------:R-:W-:-:S02]  /*05a0*/  @!P3 IMAD.MOV.U32 R16, RZ, RZ, R8 ;  /* 0x000000ffff10b224 */ /* 0x000fc400078e0008 */
[----:B------:R-:W-:Y:S01]  /*05b0*/  @P3 IMAD.IADD R17, R17, 0x1, R11 ;  /* 0x0000000111113824 */ /* 0x000fe200078e020b */
[----:B------:R-:W-:Y:S01]  /*05c0*/  SEL R18, R18, 0x2, P1 ;  /* 0x0000000212127807 */ /* 0x000fe20000800000 */
[----:B------:R-:W-:Y:S01]  /*05d0*/  @!P3 IMAD.MOV.U32 R17, RZ, RZ, R9 ;  /* 0x000000ffff11b224 */ /* 0x000fe200078e0009 */
[----:B------:R0:W3:Y:S01]  /*05e0*/  @!UP1 SYNCS.EXCH.64 URZ, [UR8+0x68], UR4 ;  /* 0x00006804083f95b2 */ /* 0x0000e20008000100 */
[----:B------:R-:W-:Y:S01]  /*05f0*/  NOP ;  /* 0x0000000000007918 */ /* 0x000fe20000000000 */
[----:B0-----:R-:W-:-:S03]  /*0600*/  UIMAD.WIDE.U32 UR4, UR6, UR7, URZ ;  /* 0x00000007060472a5 */ /* 0x001fc6000f8e003f */
[----:B------:R-:W-:Y:S02]  /*0610*/  ULDC UR6, c[0x0][0x14] ;  /* 0x0000050000067ab9 */ /* 0x000fe40000000800 */
[----:B------:R-:W-:Y:S02]  /*0620*/  UIMAD.WIDE.U32 UR36, UR4, UR6, URZ ;  /* 0x00000006042472a5 */ /* 0x000fe4000f8e003f */
[----:B------:R-:W-:-:S04]  /*0630*/  UIMAD UR42, UR5, UR6, URZ ;  /* 0x00000006052a72a4 */ /* 0x000fc8000f8e023f */
[----:B------:R-:W-:Y:S01]  /*0640*/  UIADD3 UR42, UR37, UR42, URZ ;  /* 0x0000002a252a7290 */ /* 0x000fe2000fffe03f */
[----:B---34-:R-:W-:Y:S06]  /*0650*/  BAR.SYNC.DEFER_BLOCKING 0x0 ;  /* 0x0000000000007b1d */ /* 0x018fec0000010000 */
[----:B------:R-:W-:Y:S05]  /*0660*/  @!P2 BRA `(.L_x_3) ;  /* 0x0000005c00a4a947 */ /* 0x000fea0003800000 */
[----:B------:R-:W-:-:S13]  /*0670*/  ISETP.GT.U32.AND P0, PT, R10, 0x1, PT ;  /* 0x000000010a00780c */ /* 0x000fda0003f04070 */
[----:B------:R-:W-:Y:S05]  /*0680*/  @P0 EXIT ;  /* 0x000000000000094d */ /* 0x000fea0003800000 */
[----:B------:R-:W-:Y:S01]  /*0690*/  ULDC.64 UR4, c[0x0][0x650] ;  /* 0x0001940000047ab9 */ /* 0x000fe20000000a00 */
[----:B------:R-:W-:Y:S01]  /*06a0*/  PRMT R0, RZ, 0x7610, R0 ;  /* 0x00007610ff007816 */ /* 0x000fe20000000000 */
[----:B------:R-:W-:Y:S01]  /*06b0*/  IMAD.MOV.U32 R101, RZ, RZ, -0x1 ;  /* 0xffffffffff657424 */ /* 0x000fe200078e00ff */
[----:B------:R-:W-:Y:S01]  /*06c0*/  ISETP.GE.U32.AND P0, PT, R16, UR4, PT ;  /* 0x0000000410007c0c */ /* 0x000fe2000bf06070 */
[----:B------:R-:W-:Y:S02]  /*06d0*/  IMAD.MOV.U32 R100, RZ, RZ, -0x1 ;  /* 0xffffffffff647424 */ /* 0x000fe400078e00ff */
[----:B------:R-:W-:Y:S01]  /*06e0*/  IMAD.MOV.U32 R99, RZ, RZ, -0x1 ;  /* 0xffffffffff637424 */ /* 0x000fe200078e00ff */
[----:B------:R-:W-:-:S13]  /*06f0*/  ISETP.GE.U32.AND.EX P0, PT, R17, UR5, PT, P0 ;  /* 0x0000000511007c0c */ /* 0x000fda000bf06100 */
[----:B------:R-:W-:Y:S05]  /*0700*/  @P0 BRA `(.L_x_4) ;  /* 0x0000000400540947 */ /* 0x000fea0003800000 */
[----:B------:R-:W0:Y:S01]  /*0710*/  LDC.64 R20, c[0x0][0x628] ;  /* 0x00018a00ff147b82 */ /* 0x000e220000000a00 */
[----:B------:R-:W-:Y:S02]  /*0720*/  IMAD.MOV.U32 R8, RZ, RZ, R16 ;  /* 0x000000ffff087224 */ /* 0x000fe400078e0010 */
[----:B------:R-:W-:-:S05]  /*0730*/  IMAD.MOV.U32 R9, RZ, RZ, R17 ;  /* 0x000000ffff097224 */ /* 0x000fca00078e0011 */
[----:B------:R-:W1:Y:S08]  /*0740*/  LDC R0, c[0x0][0x630] ;  /* 0x00018c00ff007b82 */ /* 0x000e700000000800 */
[----:B------:R-:W2:Y:S01]  /*0750*/  LDC.64 R22, c[0x0][0x620] ;  /* 0x00018800ff167b82 */ /* 0x000ea20000000a00 */
[----:B0-----:R-:W-:-:S04]  /*0760*/  ISETP.NE.U32.AND P0, PT, R20, RZ, PT ;  /* 0x000000ff1400720c */ /* 0x001fc80003f05070 */
[----:B------:R-:W-:-:S13]  /*0770*/  ISETP.NE.AND.EX P0, PT, R21, RZ, PT, P0 ;  /* 0x000000ff1500720c */ /* 0x000fda0003f05300 */
[----:B-12---:R-:W-:Y:S05]  /*0780*/  @!P0 BRA `(.L_x_5) ;  /* 0x0000000000288947 */ /* 0x006fea0003800000 */
[----:B------:R-:W0:Y:S02]  /*0790*/  LDC R13, c[0x0][0x634] ;  /* 0x00018d00ff0d7b82 */ /* 0x000e240000000800 */
[----:B0-----:R-:W-:-:S05]  /*07a0*/  IADD3 R13, P0, R16, R13, RZ ;  /* 0x0000000d100d7210 */ /* 0x001fca0007f1e0ff */
[----:B------:R-:W-:-:S04]  /*07b0*/  IMAD.X R15, RZ, RZ, R17, P0 ;  /* 0x000000ffff0f7224 */ /* 0x000fc800000e0611 */
[----:B------:R-:W-:-:S04]  /*07c0*/  IMAD.WIDE.U32 R8, R15, R20, RZ ;  /* 0x000000140f087225 */ /* 0x000fc800078e00ff */
[----:B------:R-:W-:-:S04]  /*07d0*/  IMAD.WIDE.U32 R10, P0, R13, R21, R8 ;  /* 0x000000150d0a7225 */ /* 0x000fc80007800008 */
[----:B------:R-:W-:-:S04]  /*07e0*/  IMAD.WIDE.U32 R8, R13, R20, RZ ;  /* 0x000000140d087225 */ /* 0x000fc800078e00ff */
[----:B------:R-:W-:Y:S01]  /*07f0*/  IMAD.X R13, RZ, RZ, RZ, P0 ;  /* 0x000000ffff0d7224 */ /* 0x000fe200000e06ff */
[----:B------:R-:W-:Y:S01]  /*0800*/  IADD3 RZ, P0, R9, R10, RZ ;  /* 0x0000000a09ff7210 */ /* 0x000fe20007f1e0ff */
[----:B------:R-:W-:-:S04]  /*0810*/  IMAD.MOV.U32 R12, RZ, RZ, R11 ;  /* 0x000000ffff0c7224 */ /* 0x000fc800078e000b */
[----:B------:R-:W-:-:S08]  /*0820*/  IMAD.WIDE.U32.X R8, R15, R21, R12, P0 ;  /* 0x000000150f087225 */ /* 0x000fd000000e040c */
.L_x_5:
[-CC-:B------:R-:W-:Y:S01]  /*0830*/  SHF.R.U64 R99, R8, R0.reuse, R9.reuse ;  /* 0x0000000008637219 */ /* 0x180fe20000001209 */
[----:B------:R-:W0:Y:S01]  /*0840*/  LDC R12, c[0x0][0x618] ;  /* 0x00018600ff0c7b82 */ /* 0x000e220000000800 */
[----:B------:R-:W-:Y:S01]  /*0850*/  SHF.R.U32.HI R7, RZ, R0, R9 ;  /* 0x00000000ff077219 */ /* 0x000fe20000011609 */
[----:B------:R-:W-:Y:S01]  /*0860*/  ULDC UR4, c[0x0][0x150] ;  /* 0x0000540000047ab9 */ /* 0x000fe20000000800 */
[----:B------:R-:W-:Y:S02]  /*0870*/  IADD3 R11, P0, RZ, -R99, RZ ;  /* 0x80000063ff0b7210 */ /* 0x000fe40007f1e0ff */
[----:B------:R-:W-:-:S03]  /*0880*/  I2FP.F32.U32 R0, R6 ;  /* 0x0000000600007245 */ /* 0x000fc60000201000 */
[----:B------:R-:W1:Y:S01]  /*0890*/  LDC.64 R30, c[0x0][0x640] ;  /* 0x00019000ff1e7b82 */ /* 0x000e620000000a00 */
[----:B------:R-:W-:Y:S02]  /*08a0*/  IMAD.X R13, RZ, RZ, ~R7, P0 ;  /* 0x000000ffff0d7224 */ /* 0x000fe400000e0e07 */
[----:B------:R-:W-:Y:S01]  /*08b0*/  FMUL R0, R0, UR4 ;  /* 0x0000000400007c20 */ /* 0x000fe20008400000 */
[----:B------:R-:W-:Y:S01]  /*08c0*/  IMAD.WIDE.U32 R8, R11, R22, R16 ;  /* 0x000000160b087225 */ /* 0x000fe200078e0010 */
[----:B------:R-:W-:-:S03]  /*08d0*/  ULDC UR4, c[0x0][0x154] ;  /* 0x0000550000047ab9 */ /* 0x000fc60000000800 */
[----:B------:R-:W-:Y:S01]  /*08e0*/  IMAD R10, R13, R22, RZ ;  /* 0x000000160d0a7224 */ /* 0x000fe200078e02ff */
[----:B------:R-:W2:Y:S01]  /*08f0*/  LDC R7, c[0x0][0x144] ;  /* 0x00005100ff077b82 */ /* 0x000ea20000000800 */
[----:B------:R-:W3:Y:S02]  /*0900*/  F2I.U32.TRUNC.NTZ R0, R0 ;  /* 0x0000000000007305 */ /* 0x000ee4000020f000 */
[----:B------:R-:W-:-:S04]  /*0910*/  IMAD R11, R11, R23, R10 ;  /* 0x000000170b0b7224 */ /* 0x000fc800078e020a */
[----:B------:R-:W-:Y:S01]  /*0920*/  IMAD.IADD R9, R9, 0x1, R11 ;  /* 0x0000000109097824 */ /* 0x000fe200078e020b */
[----:B------:R-:W4:Y:S01]  /*0930*/  LDC R24, c[0x0][0x608] ;  /* 0x00018200ff187b82 */ /* 0x000f220000000800 */
[----:B------:R-:W-:-:S03]  /*0940*/  IMAD.MOV.U32 R11, RZ, RZ, -0x1 ;  /* 0xffffffffff0b7424 */ /* 0x000fc600078e00ff */
[-CC-:B0-----:R-:W-:Y:S02]  /*0950*/  SHF.R.U64 R22, R8, R12.reuse, R9.reuse ;  /* 0x0000000c08167219 */ /* 0x181fe40000001209 */
[----:B------:R-:W-:Y:S02]  /*0960*/  I2FP.F32.U32 R8, R5 ;  /* 0x0000000500087245 */ /* 0x000fe40000201000 */
[----:B------:R-:W0:Y:S01]  /*0970*/  LDC R28, c[0x0][0x658] ;  /* 0x00019600ff1c7b82 */ /* 0x000e220000000800 */
[----:B-1----:R-:W-:Y:S01]  /*0980*/  ISETP.NE.U32.AND P0, PT, R30, RZ, PT ;  /* 0x000000ff1e00720c */ /* 0x002fe20003f05070 */
[----:B---3--:R-:W-:Y:S02]  /*0990*/  IMAD.MOV R10, RZ, RZ, -R0 ;  /* 0x000000ffff0a7224 */ /* 0x008fe400078e0a00 */
[----:B------:R-:W-:Y:S01]  /*09a0*/  FMUL R8, R8, UR4 ;  /* 0x0000000408087c20 */ /* 0x000fe20008400000 */
[----:B------:R-:W-:Y:S02]  /*09b0*/  SHF.R.U32.HI R9, RZ, R12, R9 ;  /* 0x0000000cff097219 */ /* 0x000fe40000011609 */
[----:B------:R-:W-:Y:S01]  /*09c0*/  ISETP.NE.AND.EX P0, PT, R31, RZ, PT, P0 ;  /* 0x000000ff1f00720c */ /* 0x000fe20003f05300 */
[----:B------:R1:W3:Y:S01]  /*09d0*/  F2I.U32.TRUNC.NTZ R15, R8 ;  /* 0x00000008000f7305 */ /* 0x0002e2000020f000 */
[----:B------:R-:W1:Y:S01]  /*09e0*/  LDC R20, c[0x0][0x148] ;  /* 0x00005200ff147b82 */ /* 0x000e620000000800 */
[----:B--2---:R-:W-:-:S07]  /*09f0*/  IMAD R0, R7, R10, R6 ;  /* 0x0000000a07007224 */ /* 0x004fce00078e0206 */
[----:B------:R-:W2:Y:S01]  /*0a00*/  LDC R26, c[0x0][0x600] ;  /* 0x00018000ff1a7b82 */ /* 0x000ea20000000800 */
[-CC-:B----4-:R-:W-:Y:S02]  /*0a10*/  SHF.R.U64 R32, R22, R24.reuse, R9.reuse ;  /* 0x0000001816207219 */ /* 0x190fe40000001209 */
[----:B------:R-:W-:Y:S01]  /*0a20*/  SHF.R.U32.HI R7, RZ, R24, R9 ;  /* 0x00000018ff077219 */ /* 0x000fe20000011609 */
[----:B------:R-:W-:-:S04]  /*0a30*/  IMAD.MOV.U32 R9, RZ, RZ, 0x1 ;  /* 0x00000001ff097424 */ /* 0x000fc800078e00ff */
[----:B------:R-:W4:Y:S01]  /*0a40*/  LDC R21, c[0x0][0x648] ;  /* 0x00019200ff157b82 */ /* 0x000f220000000800 */
[-C--:B0-----:R-:W-:Y:S02]  /*0a50*/  SHF.L.U32 R6, R11, R28.reuse, RZ ;  /* 0x0000001c0b067219 */ /* 0x081fe400000006ff */
[--C-:B------:R-:W-:Y:S02]  /*0a60*/  SHF.R.U64 R24, R32, R28, R7.reuse ;  /* 0x0000001c20187219 */ /* 0x100fe40000001207 */
[----:B------:R-:W-:Y:S02]  /*0a70*/  LOP3.LUT R13, RZ, R6, RZ, 0x33, !PT ;  /* 0x00000006ff0d7212 */ /* 0x000fe400078e33ff */
[-C--:B------:R-:W-:Y:S01]  /*0a80*/  SHF.R.U32.HI R7, RZ, R28.reuse, R7 ;  /* 0x0000001cff077219 */ /* 0x080fe20000011607 */
[----:B------:R-:W0:Y:S01]  /*0a90*/  LDC R23, c[0x0][0x638] ;  /* 0x00018e00ff177b82 */ /* 0x000e220000000800 */
[----:B------:R-:W-:Y:S01]  /*0aa0*/  SHF.L.U32 R12, R9, R28, RZ ;  /* 0x0000001c090c7219 */ /* 0x000fe200000006ff */
[----:B------:R-:W-:-:S06]  /*0ab0*/  IMAD.MOV.U32 R6, RZ, RZ, R24 ;  /* 0x000000ffff067224 */ /* 0x000fcc00078e0018 */
[----:B------:R-:W0:Y:S01]  /*0ac0*/  LDC R101, c[0x0][0x610] ;  /* 0x00018400ff657b82 */ /* 0x000e220000000800 */
[----:B-1-3--:R-:W-:Y:S05]  /*0ad0*/  @!P0 BRA `(.L_x_6) ;  /* 0x0000000000288947 */ /* 0x00afea0003800000 */
[----:B------:R-:W1:Y:S02]  /*0ae0*/  LDC R11, c[0x0][0x64c] ;  /* 0x00019300ff0b7b82 */ /* 0x000e640000000800 */
[----:B-1----:R-:W-:-:S05]  /*0af0*/  IADD3 R11, P0, R24, R11, RZ ;  /* 0x0000000b180b7210 */ /* 0x002fca0007f1e0ff */
        /* <DEDUP_REMOVED lines=8> */
.L_x_6:
[----:B----4-:R-:W-:Y:S01]  /*0b80*/  SHF.R.U64 R6, R6, R21, R7 ;  /* 0x0000001506067219 */ /* 0x010fe20000001207 */
[----:B--2---:R-:W-:Y:S01]  /*0b90*/  VIADD R7, R26, 0xffffffff ;  /* 0xffffffff1a077836 */ /* 0x004fe20000000000 */
[----:B------:R-:W-:Y:S01]  /*0ba0*/  LOP3.LUT R13, R32, R13, RZ, 0xc0, !PT ;  /* 0x0000000d200d7212 */ /* 0x000fe200078ec0ff */
[----:B------:R-:W-:Y:S02]  /*0bb0*/  IMAD.MOV R15, RZ, RZ, -R15 ;  /* 0x000000ffff0f7224 */ /* 0x000fe400078e0a0f */
[----:B------:R-:W-:Y:S02]  /*0bc0*/  IMAD.MOV R8, RZ, RZ, -R6 ;  /* 0x000000ffff087224 */ /* 0x000fe400078e0a06 */
[----:B------:R-:W-:Y:S01]  /*0bd0*/  IMAD R13, R12, R6, R13 ;  /* 0x000000060c0d7224 */ /* 0x000fe200078e020d */
[----:B------:R-:W-:Y:S01]  /*0be0*/  LOP3.LUT R6, R22, R7, RZ, 0xc0, !PT ;  /* 0x0000000716067212 */ /* 0x000fe200078ec0ff */
[----:B------:R-:W-:Y:S02]  /*0bf0*/  @P3 IMAD R0, R20, R15, R5 ;  /* 0x0000000f14003224 */ /* 0x000fe400078e0205 */
[----:B0-----:R-:W-:-:S02]  /*0c00*/  IMAD R5, R8, R23, R24 ;  /* 0x0000001708057224 */ /* 0x001fc400078e0218 */
[----:B------:R-:W-:Y:S02]  /*0c10*/  IMAD R101, R13, R101, R0 ;  /* 0x000000650d657224 */ /* 0x000fe400078e0200 */
[----:B------:R-:W-:Y:S02]  /*0c20*/  IMAD R6, R5, R26, R6 ;  /* 0x0000001a05067224 */ /* 0x000fe400078e0206 */
[----:B------:R-:W-:-:S03]  /*0c30*/  IMAD.MOV.U32 R0, RZ, RZ, 0x1 ;  /* 0x00000001ff007424 */ /* 0x000fc600078e00ff */
[----:B------:R-:W-:Y:S02]  /*0c40*/  SEL R100, R6, R101, !P3 ;  /* 0x0000006506647207 */ /* 0x000fe40005800000 */
[----:B------:R-:W-:-:S07]  /*0c50*/  SEL R101, R101, R6, !P3 ;  /* 0x0000000665657207 */ /* 0x000fce0005800000 */
.L_x_4:
[----:B------:R-:W-:-:S08]  /*0c60*/  NOP ;  /* 0x0000000000007918 */ /* 0x000fd00000000000 */
[----:B------:R-:W0:Y:S02]  /*0c70*/  USETMAXREG.TRY_ALLOC.CTAPOOL UP0, 0xe8 ;  /* 0x000000e8000079c8 */ /* 0x000e240008000600 */
[----:B0-----:R-:W-:-:S13]  /*0c80*/  PLOP3.LUT P0, PT, PT, PT, UP0, 0x80, 0x0 ;  /* 0x000000000000781c */ /* 0x001fda0003f0f008 */
[----:B------:R-:W-:Y:S05]  /*0c90*/  @!P0 BRA `(.L_x_4) ;  /* 0xfffffffc00f08947 */ /* 0x000fea000383ffff */
[----:B------:R-:W-:Y:S01]  /*0ca0*/  ULDC.64 UR4, c[0x0][0x598] ;  /* 0x0001660000047ab9 */ /* 0x000fe20000000a00 */
[----:B------:R-:W-:Y:S01]  /*0cb0*/  ULDC.64 UR38, c[0x0][0x208] ;  /* 0x0000820000267ab9 */ /* 0x000fe20000000a00 */
[----:B------:R-:W-:-:S04]  /*0cc0*/  ISETP.NE.U32.AND P0, PT, RZ, UR4, PT ;  /* 0x00000004ff007c0c */ /* 0x000fc8000bf05070 */
[----:B------:R-:W-:-:S13]  /*0cd0*/  ISETP.NE.AND.EX P0, PT, RZ, UR5, PT, P0 ;  /* 0x00000005ff007c0c */ /* 0x000fda000bf05300 */
[----:B------:R-:W-:Y:S05]  /*0ce0*/  @!P0 BRA `(.L_x_7) ;  /* 0x00000000001c8947 */ /* 0x000fea0003800000 */
[----:B------:R-:W0:Y:S02]  /*0cf0*/  LDC.64 R6, c[0x0][0x598] ;  /* 0x00016600ff067b82 */ /* 0x000e240000000a00 */
[----:B0-----:R-:W2:Y:S02]  /*0d00*/  LDG.E.64 R6, desc[UR38][R6.64] ;  /* 0x0000002606067981 */ /* 0x001ea4000c1e1b00 */
[----:B--2---:R-:W-:-:S04]  /*0d10*/  ISETP.NE.U32.AND P0, PT, R6, RZ, PT ;  /* 0x000000ff0600720c */ /* 0x004fc80003f05070 */
[----:B------:R-:W-:-:S13]  /*0d20*/  ISETP.NE.AND.EX P0, PT, R7, RZ, PT, P0 ;  /* 0x000000ff0700720c */ /* 0x000fda0003f05300 */
[----:B------:R-:W-:Y:S05]  /*0d30*/  @!P0 BRA `(.L_x_7) ;  /* 0x0000000000088947 */ /* 0x000fea0003800000 */
[----:B------:R0:W5:Y:S01]  /*0d40*/  LD.E R19, desc[UR38][R6.64] ;  /* 0x0000002606137980 */ /* 0x000162000c101900 */
[----:B------:R-:W-:Y:S05]  /*0d50*/  BRA `(.L_x_8) ;  /* 0x0000000000247947 */ /* 0x000fea0003800000 */
.L_x_7:
[----:B------:R-:W-:Y:S02]  /*0d60*/  ULDC.64 UR4, c[0x0][0x588] ;  /* 0x0001620000047ab9 */ /* 0x000fe40000000a00 */
[----:B------:R-:W-:-:S04]  /*0d70*/  ISETP.NE.U32.AND P0, PT, RZ, UR4, PT ;  /* 0x00000004ff007c0c */ /* 0x000fc8000bf05070 */
[----:B------:R-:W-:-:S13]  /*0d80*/  ISETP.NE.AND.EX P0, PT, RZ, UR5, PT, P0 ;  /* 0x00000005ff007c0c */ /* 0x000fda000bf05300 */
[----:B------:R-:W-:Y:S05]  /*0d90*/  @!P0 BRA `(.L_x_9) ;  /* 0x00000000000c8947 */ /* 0x000fea0003800000 */
[----:B------:R-:W0:Y:S02]  /*0da0*/  LDC.64 R6, c[0x0][0x588] ;  /* 0x00016200ff067b82 */ /* 0x000e240000000a00 */
[----:B0-----:R1:W5:Y:S01]  /*0db0*/  LDG.E R19, desc[UR38][R6.64] ;  /* 0x0000002606137981 */ /* 0x001362000c1e1900 */
[----:B------:R-:W-:Y:S05]  /*0dc0*/  BRA `(.L_x_8) ;  /* 0x0000000000087947 */ /* 0x000fea0003800000 */
.L_x_9:
[----:B------:R-:W-:Y:S02]  /*0dd0*/  ULDC UR4, c[0x0][0x580] ;  /* 0x0001600000047ab9 */ /* 0x000fe40000000800 */
[----:B------:R-:W-:-:S07]  /*0de0*/  IMAD.U32 R19, RZ, RZ, UR4 ;  /* 0x00000004ff137e24 */ /* 0x000fce000f8e00ff */
.L_x_8:
[----:B------:R-:W-:Y:S02]  /*0df0*/  ULDC.64 UR4, c[0x0][0x5a0] ;  /* 0x0001680000047ab9 */ /* 0x000fe40000000a00 */
[----:B------:R-:W-:-:S04]  /*0e00*/  ISETP.NE.U32.AND P0, PT, RZ, UR4, PT ;  /* 0x00000004ff007c0c */ /* 0x000fc8000bf05070 */
[----:B------:R-:W-:-:S13]  /*0e10*/  ISETP.NE.AND.EX P0, PT, RZ, UR5, PT, P0 ;  /* 0x00000005ff007c0c */ /* 0x000fda000bf05300 */
[----:B------:R-:W-:Y:S05]  /*0e20*/  @!P0 BRA `(.L_x_10) ;  /* 0x00000000001c8947 */ /* 0x000fea0003800000 */
[----:B01----:R-:W0:Y:S02]  /*0e30*/  LDC.64 R6, c[0x0][0x5a0] ;  /* 0x00016800ff067b82 */ /* 0x003e240000000a00 */
[----:B0-----:R-:W2:Y:S02]  /*0e40*/  LDG.E.64 R6, desc[UR38][R6.64] ;  /* 0x0000002606067981 */ /* 0x001ea4000c1e1b00 */
[----:B--2---:R-:W-:-:S04]  /*0e50*/  ISETP.NE.U32.AND P0, PT, R6, RZ, PT ;  /* 0x000000ff0600720c */ /* 0x004fc80003f05070 */
[----:B------:R-:W-:-:S13]  /*0e60*/  ISETP.NE.AND.EX P0, PT, R7, RZ, PT, P0 ;  /* 0x000000ff0700720c */ /* 0x000fda0003f05300 */
[----:B------:R-:W-:Y:S05]  /*0e70*/  @!P0 BRA `(.L_x_10) ;  /* 0x0000000000088947 */ /* 0x000fea0003800000 */
[----:B------:R0:W5:Y:S01]  /*0e80*/  LD.E R88, desc[UR38][R6.64] ;  /* 0x0000002606587980 */ /* 0x000162000c101900 */
[----:B------:R-:W-:Y:S05]  /*0e90*/  BRA `(.L_x_11) ;  /* 0x0000000000247947 */ /* 0x000fea0003800000 */
.L_x_10:
[----:B------:R-:W-:Y:S02]  /*0ea0*/  ULDC.64 UR4, c[0x0][0x590] ;  /* 0x0001640000047ab9 */ /* 0x000fe40000000a00 */
[----:B------:R-:W-:-:S04]  /*0eb0*/  ISETP.NE.U32.AND P0, PT, RZ, UR4, PT ;  /* 0x00000004ff007c0c */ /* 0x000fc8000bf05070 */
[----:B------:R-:W-:-:S13]  /*0ec0*/  ISETP.NE.AND.EX P0, PT, RZ, UR5, PT, P0 ;  /* 0x00000005ff007c0c */ /* 0x000fda000bf05300 */
[----:B------:R-:W-:Y:S05]  /*0ed0*/  @!P0 BRA `(.L_x_12) ;  /* 0x00000000000c8947 */ /* 0x000fea0003800000 */
[----:B------:R-:W2:Y:S02]  /*0ee0*/  LDC.64 R88, c[0x0][0x590] ;  /* 0x00016400ff587b82 */ /* 0x000ea40000000a00 */
[----:B--2---:R2:W5:Y:S01]  /*0ef0*/  LDG.E R88, desc[UR38][R88.64] ;  /* 0x0000002658587981 */ /* 0x004562000c1e1900 */
[----:B------:R-:W-:Y:S05]  /*0f00*/  BRA `(.L_x_11) ;  /* 0x0000000000087947 */ /* 0x000fea0003800000 */
.L_x_12:
[----:B------:R-:W-:Y:S02]  /*0f10*/  ULDC UR4, c[0x0][0x584] ;  /* 0x0001610000047ab9 */ /* 0x000fe40000000800 */
[----:B------:R-:W-:-:S07]  /*0f20*/  IMAD.U32 R88, RZ, RZ, UR4 ;  /* 0x00000004ff587e24 */ /* 0x000fce000f8e00ff */
.L_x_11:
[----:B------:R-:W-:-:S13]  /*0f30*/  LOP3.LUT P0, RZ, R0, 0xff, RZ, 0xc0, !PT ;  /* 0x000000ff00ff7812 */ /* 0x000fda000780c0ff */
[----:B------:R-:W-:Y:S05]  /*0f40*/  @!P0 EXIT ;  /* 0x000000000000894d */ /* 0x000fea0003800000 */
[----:B------:R-:W3:Y:S01]  /*0f50*/  LDC R90, c[0x0][0x658] ;  /* 0x00019600ff5a7b82 */ /* 0x000ee20000000800 */
[----:B------:R-:W-:Y:S01]  /*0f60*/  ULDC.64 UR6, c[0x0][0x288] ;  /* 0x0000a20000067ab9 */ /* 0x000fe20000000a00 */
[----:B------:R-:W-:Y:S01]  /*0f70*/  LOP3.LUT R14, R14, 0x1, RZ, 0xc0, !PT ;  /* 0x000000010e0e7812 */ /* 0x000fe200078ec0ff */
[----:B------:R-:W-:Y:S01]  /*0f80*/  UIADD3 UR4, UR7, 0x1f, URZ ;  /* 0x0000001f07047890 */ /* 0x000fe2000fffe03f */
[----:B------:R-:W-:Y:S01]  /*0f90*/  SHF.R.U32.HI R0, RZ, 0x2, R3 ;  /* 0x00000002ff007819 */ /* 0x000fe20000011603 */
[----:B01----:R-:W-:Y:S01]  /*0fa0*/  IMAD.MOV.U32 R7, RZ, RZ, -0x1 ;  /* 0xffffffffff077424 */ /* 0x003fe200078e00ff */
[----:B------:R-:W-:Y:S01]  /*0fb0*/  SHF.R.U32.HI R4, RZ, 0x1, R4 ;  /* 0x00000001ff047819 */ /* 0x000fe20000011604 */
[----:B------:R-:W-:Y:S01]  /*0fc0*/  USHF.R.S32.HI UR5, URZ, 0x1f, UR4 ;  /* 0x0000001f3f057899 */ /* 0x000fe20008011404 */
[----:B------:R-:W0:Y:S01]  /*0fd0*/  LDC.64 R92, c[0x0][0x5c8] ;  /* 0x00017200ff5c7b82 */ /* 0x000e220000000a00 */
[----:B------:R-:W-:Y:S01]  /*0fe0*/  IMAD.SHL.U32 R5, R14, 0x40, RZ ;  /* 0x000000400e057824 */ /* 0x000fe200078e00ff */
[----:B------:R-:W-:Y:S01]  /*0ff0*/  LOP3.LUT R0, R0, 0x7, RZ, 0xc0, !PT ;  /* 0x0000000700007812 */ /* 0x000fe200078ec0ff */
[----:B------:R-:W-:Y:S01]  /*1000*/  ULEA.HI UR5, UR5, UR4, URZ, 0x5 ;  /* 0x0000000405057291 */ /* 0x000fe2000f8f283f */
[----:B------:R-:W-:Y:S01]  /*1010*/  LOP3.LUT R23, R4, 0x30, RZ, 0xc0, !PT ;  /* 0x0000003004177812 */ /* 0x000fe200078ec0ff */
[----:B------:R-:W-:Y:S01]  /*1020*/  IMAD.MOV.U32 R9, RZ, RZ, 0x1 ;  /* 0x00000001ff097424 */ /* 0x000fe200078e00ff */
[--C-:B------:R-:W-:Y:S01]  /*1030*/  LOP3.LUT R22, R5, 0x40, R0.reuse, 0xe2, !PT ;  /* 0x0000004005167812 */ /* 0x100fe200078ee200 */
[----:B------:R-:W-:Y:S01]  /*1040*/  USHF.R.S32.HI UR43, URZ, 0x5, UR5 ;  /* 0x000000053f2b7899 */ /* 0x000fe20008011405 */
[----:B------:R-:W1:Y:S01]  /*1050*/  LDC R95, c[0x0][0x600] ;  /* 0x00018000ff5f7b82 */ /* 0x000e620000000800 */
[-C--:B------:R-:W-:Y:S01]  /*1060*/  IADD3 R5, RZ, -R23.reuse, -R0 ;  /* 0x80000017ff057210 */ /* 0x080fe20007ffe800 */
[----:B------:R-:W-:Y:S01]  /*1070*/  IMAD.U32 R6, RZ, RZ, UR6 ;  /* 0x00000006ff067e24 */ /* 0x000fe2000f8e00ff */
[C---:B--2---:R-:W-:Y:S01]  /*1080*/  LOP3.LUT R89, R3.reuse, 0x3, RZ, 0xc0, !PT ;  /* 0x0000000303597812 */ /* 0x044fe200078ec0ff */
[----:B------:R-:W-:Y:S01]  /*1090*/  UISETP.LT.AND UP0, UPT, UR43, 0x1, UPT ;  /* 0x000000012b00788c */ /* 0x000fe2000bf01270 */
[----:B------:R-:W-:Y:S01]  /*10a0*/  LOP3.LUT R94, R3, 0x80, RZ, 0xc0, !PT ;  /* 0x00000080035e7812 */ /* 0x000fe200078ec0ff */
[----:B------:R-:W-:Y:S01]  /*10b0*/  IMAD R5, R14, -0x40, R5 ;  /* 0xffffffc00e057824 */ /* 0x000fe200078e0205 */
[----:B------:R-:W-:Y:S01]  /*10c0*/  ULDC UR4, c[0x0][0x284] ;  /* 0x0000a10000047ab9 */ /* 0x000fe20000000800 */
[-C--:B---3--:R-:W-:Y:S01]  /*10d0*/  SHF.L.U32 R7, R7, R90.reuse, RZ ;  /* 0x0000005a07077219 */ /* 0x088fe200000006ff */
[----:B------:R-:W-:Y:S01]  /*10e0*/  USEL UR44, UR43, 0x1, UP0 ;  /* 0x000000012b2c7887 */ /* 0x000fe20008000000 */
[----:B------:R-:W-:Y:S01]  /*10f0*/  LOP3.LUT R22, R22, R23, RZ, 0xfc, !PT ;  /* 0x0000001716167212 */ /* 0x000fe200078efcff */
[----:B------:R-:W-:Y:S01]  /*1100*/  IMAD R89, R89, -0x2, R6 ;  /* 0xfffffffe59597824 */ /* 0x000fe200078e0206 */
[----:B------:R-:W-:Y:S01]  /*1110*/  SHF.L.U32 R90, R9, R90, RZ ;  /* 0x0000005a095a7219 */ /* 0x000fe200000006ff */
[----:B------:R-:W-:Y:S01]  /*1120*/  VIADD R97, R5, UR4 ;  /* 0x0000000405617c36 */ /* 0x000fe20008000000 */
[----:B------:R-:W-:Y:S01]  /*1130*/  LOP3.LUT R98, R18, 0x1, RZ, 0xfc, !PT ;  /* 0x0000000112627812 */ /* 0x000fe200078efcff */
[----:B------:R-:W-:Y:S01]  /*1140*/  IMAD.MOV.U32 R23, RZ, RZ, RZ ;  /* 0x000000ffff177224 */ /* 0x000fe200078e00ff */
[C---:B0-----:R-:W-:Y:S01]  /*1150*/  SHF.L.U64.HI R91, R92.reuse, 0x3, R93 ;  /* 0x000000035c5b7819 */ /* 0x041fe2000001025d */
[----:B------:R-:W-:Y:S01]  /*1160*/  IMAD.SHL.U32 R92, R92, 0x8, RZ ;  /* 0x000000085c5c7824 */ /* 0x000fe200078e00ff */
[----:B------:R-:W-:Y:S01]  /*1170*/  SHF.R.U32.HI R94, RZ, 0x7, R94 ;  /* 0x00000007ff5e7819 */ /* 0x000fe2000001165e */
[----:B------:R-:W-:Y:S01]  /*1180*/  IMAD.SHL.U32 R93, R3, 0x2, RZ ;  /* 0x00000002035d7824 */ /* 0x000fe200078e00ff */
[----:B------:R-:W-:Y:S01]  /*1190*/  LOP3.LUT R96, RZ, R7, RZ, 0x33, !PT ;  /* 0x00000007ff607212 */ /* 0x000fe200078e33ff */
[----:B------:R-:W-:Y:S01]  /*11a0*/  UIADD3 UR44, UR43, -UR44, URZ ;  /* 0x8000002c2b2c7290 */ /* 0x000fe2000fffe03f */
[----:B------:R-:W-:Y:S01]  /*11b0*/  UMOV UR40, URZ ;  /* 0x0000003f00287c82 */ /* 0x000fe20008000000 */
[----:B-1----:R-:W-:Y:S01]  /*11c0*/  VIADD R95, R95, 0xffffffff ;  /* 0xffffffff5f5f7836 */ /* 0x002fe20000000000 */
[----:B------:R-:W-:-:S09]  /*11d0*/  UMOV UR41, URZ ;  /* 0x0000003f00297c82 */ /* 0x000fd20008000000 */
.L_x_158:
[----:B0-----:R-:W0:Y:S01]  /*11e0*/  SHFL.IDX PT, R0, R94, RZ, 0x1f ;  /* 0x00001fff5e007589 */ /* 0x001e2200000e0000 */
[----:B-1----:R-:W1:Y:S01]  /*11f0*/  S2UR UR7, SR_CgaCtaId ;  /* 0x00000000000779c3 */ /* 0x002e620000008800 */
[----:B------:R-:W-:Y:S01]  /*1200*/  UMOV UR6, 0x400 ;  /* 0x0000040000067882 */ /* 0x000fe20000000000 */
[----:B0-----:R-:W-:Y:S01]  /*1210*/  R2UR UR4, R0 ;  /* 0x00000000000472ca */ /* 0x001fe200000e0000 */
[----:B-1----:R-:W-:-:S12]  /*1220*/  ULEA UR46, UR7, UR6, 0x18 ;  /* 0x00000006072e7291 */ /* 0x002fd8000f8ec03f */
[----:B------:R-:W-:-:S04]  /*1230*/  ULEA.HI UR5, UR4, UR4, URZ, 0x1 ;  /* 0x0000000404057291 */ /* 0x000fc8000f8f083f */
[----:B------:R-:W-:-:S04]  /*1240*/  ULOP3.LUT UR5, UR5, 0x7fffe, URZ, 0xc0, !UPT ;  /* 0x0007fffe05057892 */ /* 0x000fc8000f8ec03f */
[----:B------:R-:W-:-:S03]  /*1250*/  UIADD3 UR5, UR4, -UR5, URZ ;  /* 0x8000000504057290 */ /* 0x000fc6000fffe03f */
[----:B------:R-:W-:Y:S01]  /*1260*/  ULDC UR4, c[0x0][0x28c] ;  /* 0x0000a30000047ab9 */ /* 0x000fe20000000800 */
[----:B------:R-:W-:Y:S01]  /*1270*/  ULEA UR5, UR5, UR46, 0xd ;  /* 0x0000002e05057291 */ /* 0x000fe2000f8e683f */
[----:B------:R-:W-:-:S03]  /*1280*/  ISETP.LT.AND P0, PT, RZ, UR4, PT ;  /* 0x00000004ff007c0c */ /* 0x000fc6000bf01270 */
[----:B------:R-:W-:-:S04]  /*1290*/  UIADD3 UR5, UR5, 0x100, URZ ;  /* 0x0000010005057890 */ /* 0x000fc8000fffe03f */
[----:B------:R-:W-:-:S04]  /*12a0*/  USHF.R.U32.HI UR5, URZ, 0x4, UR5 ;  /* 0x000000043f057899 */ /* 0x000fc80008011605 */
[----:B------:R-:W-:-:S04]  /*12b0*/  ULOP3.LUT UR5, UR5, 0x3fff, URZ, 0xc0, !UPT ;  /* 0x00003fff05057892 */ /* 0x000fc8000f8ec03f */
[----:B------:R-:W-:Y:S01]  /*12c0*/  ULOP3.LUT UR45, UR5, 0x10000, URZ, 0xfc, !UPT ;  /* 0x00010000052d7892 */ /* 0x000fe2000f8efc3f */
[----:B---345:R-:W-:Y:S11]  /*12d0*/  @P0 BRA `(.L_x_13) ;  /* 0x0000000000400947 */ /* 0x038ff60003800000 */
[----:B------:R-:W-:Y:S01]  /*12e0*/  MOV R0, 0x0 ;  /* 0x0000000000007802 */ /* 0x000fe20000000f00 */
[----:B------:R-:W-:Y:S01]  /*12f0*/  ULDC.64 UR4, c[0x4][0x68] ;  /* 0x01001a0000047ab9 */ /* 0x000fe20000000a00 */
[----:B------:R-:W-:Y:S01]  /*1300*/  ULDC.64 UR6, c[0x4][0x8] ;  /* 0x0100020000067ab9 */ /* 0x000fe20000000a00 */
[----:B------:R-:W-:Y:S01]  /*1310*/  IMAD.U32 R4, RZ, RZ, UR4 ;  /* 0x00000004ff047e24 */ /* 0x000fe2000f8e00ff */
[----:B------:R0:W1:Y:S01]  /*1320*/  LDC.64 R14, c[0x4][R0] ;  /* 0x01000000000e7b82 */ /* 0x0000620000000a00 */
[----:B------:R-:W-:Y:S01]  /*1330*/  IMAD.U32 R5, RZ, RZ, UR5 ;  /* 0x00000005ff057e24 */ /* 0x000fe2000f8e00ff */
[----:B------:R-:W-:Y:S01]  /*1340*/  ULDC.64 UR4, c[0x4][0x70] ;  /* 0x01001c0000047ab9 */ /* 0x000fe20000000a00 */
[----:B------:R-:W-:Y:S02]  /*1350*/  IMAD.U32 R10, RZ, RZ, UR6 ;  /* 0x00000006ff0a7e24 */ /* 0x000fe4000f8e00ff */
[----:B------:R-:W-:Y:S02]  /*1360*/  IMAD.U32 R6, RZ, RZ, UR4 ;  /* 0x00000004ff067e24 */ /* 0x000fe4000f8e00ff */
[----:B------:R-:W-:-:S02]  /*1370*/  IMAD.U32 R7, RZ, RZ, UR5 ;  /* 0x00000005ff077e24 */ /* 0x000fc4000f8e00ff */
[----:B------:R-:W-:Y:S02]  /*1380*/  IMAD.U32 R11, RZ, RZ, UR7 ;  /* 0x00000007ff0b7e24 */ /* 0x000fe4000f8e00ff */
[----:B------:R-:W-:Y:S02]  /*1390*/  IMAD.MOV.U32 R8, RZ, RZ, 0x1e1 ;  /* 0x000001e1ff087424 */ /* 0x000fe400078e00ff */
[----:B------:R-:W-:Y:S02]  /*13a0*/  IMAD.MOV.U32 R12, RZ, RZ, 0x1 ;  /* 0x00000001ff0c7424 */ /* 0x000fe400078e00ff */
[----:B0-----:R-:W-:-:S07]  /*13b0*/  IMAD.MOV.U32 R13, RZ, RZ, RZ ;  /* 0x000000ffff0d7224 */ /* 0x001fce00078e00ff */
[----:B------:R-:W-:-:S07]  /*13c0*/  LEPC R20, `(.L_x_13) ;  /* 0x000000001014794e */ /* 0x000fce0000000000 */
[----:B-1---5:R-:W-:Y:S05]  /*13d0*/  CALL.ABS.NOINC R14 ;  /* 0x000000000e007343 */ /* 0x022fea0003c00000 */
.L_x_13:
[----:B------:R-:W-:-:S13]  /*13e0*/  ISETP.NE.AND P0, PT, R98, 0x3, PT ;  /* 0x000000036200780c */ /* 0x000fda0003f05270 */
[----:B------:R-:W-:Y:S05]  /*13f0*/  @!P0 BRA `(.L_x_14) ;  /* 0x0000000000048947 */ /* 0x000fea0003800000 */
[----:B------:R-:W-:Y:S01]  /*1400*/  BPT.TRAP 0x1 ;  /* 0x000000040000795c */ /* 0x000fe20000300000 */
.L_x_14:
[----:B------:R-:W-:Y:S02]  /*1410*/  IMAD.U32 R3, RZ, RZ, UR41 ;  /* 0x00000029ff037e24 */ /* 0x000fe4000f8e00ff */
[----:B------:R-:W-:-:S03]  /*1420*/  IMAD.U32 R0, RZ, RZ, UR40 ;  /* 0x00000028ff007e24 */ /* 0x000fc6000f8e00ff */
[----:B------:R-:W-:Y:S02]  /*1430*/  LEA R3, R3, UR46, 0x3 ;  /* 0x0000002e03037c11 */ /* 0x000fe4000f8e18ff */
[----:B------:R-:W-:-:S04]  /*1440*/  SHF.L.U32 R0, R0, 0x1f, RZ ;  /* 0x0000001f00007819 */ /* 0x000fc800000006ff */
[----:B------:R0:W1:Y:S01]  /*1450*/  SYNCS.PHASECHK.TRANS64.TRYWAIT P1, [R3+URZ], R0 ;  /* 0x00000000030075a7 */ /* 0x000062000802017f */
[----:B------:R-:W-:Y:S05]  /*1460*/  @!P0 BRA `(.L_x_15) ;  /* 0x0000000000048947 */ /* 0x000fea0003800000 */
[----:B------:R-:W-:Y:S01]  /*1470*/  BPT.TRAP 0x1 ;  /* 0x000000040000795c */ /* 0x000fe20000300000 */
.L_x_15:
[----:B------:R-:W-:-:S05]  /*1480*/  IMAD.U32 R4, RZ, RZ, UR44 ;  /* 0x0000002cff047e24 */ /* 0x000fca000f8e00ff */
[----:B------:R-:W-:Y:S01]  /*1490*/  ISETP.GE.AND P2, PT, R4, 0x1, PT ;  /* 0x000000010400780c */ /* 0x000fe20003f46270 */
[----:B-1----:R-:W-:-:S12]  /*14a0*/  @P1 BRA `(.L_x_16) ;  /* 0x0000000000081947 */ /* 0x002fd80003800000 */
[----:B------:R-:W1:Y:S02]  /*14b0*/  SYNCS.PHASECHK.TRANS64.TRYWAIT P1, [R3+URZ], R0 ;  /* 0x00000000030075a7 */ /* 0x000e64000802017f */
[----:B-1----:R-:W-:Y:S05]  /*14c0*/  @!P1 BRA `(.L_x_17) ;  /* 0x0000006400989947 */ /* 0x002fea0003800000 */
.L_x_16:
[----:B------:R-:W-:Y:S05]  /*14d0*/  WARPSYNC.ALL ;  /* 0x0000000000007948 */ /* 0x000fea0003800000 */
[----:B------:R-:W-:Y:S01]  /*14e0*/  UIADD3 UR4, UR46, 0x14100, URZ ;  /* 0x000141002e047890 */ /* 0x000fe2000fffe03f */
[----:B------:R-:W-:Y:S01]  /*14f0*/  WARPGROUP.ARRIVE ;  /* 0x00000000000079c5 */ /* 0x000fe20000000000 */
[----:B------:R-:W-:Y:S02]  /*1500*/  ULEA UR5, UR41, UR45, 0xa ;  /* 0x0000002d29057291 */ /* 0x000fe4000f8e503f */
[----:B------:R-:W-:Y:S01]  /*1510*/  USHF.R.U32.HI UR4, URZ, 0x4, UR4 ;  /* 0x000000043f047899 */ /* 0x000fe20008011604 */
[----:B------:R-:W-:Y:S01]  /*1520*/  UMOV UR9, 0x40000040 ;  /* 0x4000004000097882 */ /* 0x000fe20000000000 */
[----:B------:R-:W-:-:S02]  /*1530*/  UMOV UR11, 0x40000040 ;  /* 0x40000040000b7882 */ /* 0x000fc40000000000 */
[----:B------:R-:W-:Y:S01]  /*1540*/  ULOP3.LUT UR4, UR4, 0x3fff, URZ, 0xc0, !UPT ;  /* 0x00003fff04047892 */ /* 0x000fe2000f8ec03f */
[----:B------:R-:W-:-:S03]  /*1550*/  UMOV UR8, UR5 ;  /* 0x0000000500087c82 */ /* 0x000fc60008000000 */
[----:B------:R-:W-:-:S04]  /*1560*/  ULOP3.LUT UR4, UR4, 0x10000, URZ, 0xfc, !UPT ;  /* 0x0001000004047892 */ /* 0x000fc8000f8efc3f */
[----:B------:R-:W-:-:S07]  /*1570*/  ULEA UR6, UR41, UR4, 0xa ;  /* 0x0000000429067291 */ /* 0x000fce000f8e503f */
[----:B------:R-:W-:Y:S02]  /*1580*/  UMOV UR10, UR6 ;  /* 0x00000006000a7c82 */ /* 0x000fe40008000000 */
[----:B------:R-:W-:Y:S01]  /*1590*/  HGMMA.64x128x8.F32.TF32 R24, gdesc[UR8], RZ, !UPT, gsb0 ;  /* 0x05e00000081879f0 */ /* 0x000fe2000c0028ff */
[----:B------:R-:W-:Y:S02]  /*15a0*/  UIADD3 UR8, UR5, 0x2, URZ ;  /* 0x0000000205087890 */ /* 0x000fe4000fffe03f */
[----:B------:R-:W-:Y:S01]  /*15b0*/  UIADD3 UR10, UR6, 0x2, URZ ;  /* 0x00000002060a7890 */ /* 0x000fe2000fffe03f */
[----:B------:R-:W-:Y:S01]  /*15c0*/  UMOV UR9, 0x40000040 ;  /* 0x4000004000097882 */ /* 0x000fe20000000000 */
[----:B------:R-:W-:Y:S01]  /*15d0*/  UMOV UR11, 0x40000040 ;  /* 0x40000040000b7882 */ /* 0x000fe20000000000 */
[----:B------:R-:W-:Y:S02]  /*15e0*/  WARPGROUP.DEPBAR.LE gsb0, 0x0 ;  /* 0x00008000000079c5 */ /* 0x000fe40000010000 */
[----:B------:R-:W-:-:S06]  /*15f0*/  WARPGROUP.ARRIVE ;  /* 0x00000000000079c5 */ /* 0x000fcc0000000000 */
[----:B------:R-:W-:Y:S01]  /*1600*/  HGMMA.64x128x8.F32.TF32 R24, gdesc[UR8], R24, gsb0 ;  /* 0x05e00000081879f0 */ /* 0x000fe20008002818 */
        /* <DEDUP_REMOVED lines=13> */
[----:B------:R-:W-:Y:S03]  /*16e0*/  HGMMA.64x128x8.F32.TF32 R24, gdesc[UR8], R24, gsb0 ;  /* 0x05e00000081879f0 */ /* 0x000fe60008002818 */
[----:B------:R-:W-:Y:S02]  /*16f0*/  WARPGROUP.DEPBAR.LE gsb0, 0x0 ;  /* 0x00008000000079c5 */ /* 0x000fe40000010000 */
[----:B------:R-:W-:Y:S05]  /*1700*/  @!P2 BRA `(.L_x_18) ;  /* 0x00000004001ca947 */ /* 0x000fea0003800000 */
[----:B------:R-:W-:Y:S01]  /*1710*/  UIADD3 UR5, UR41, 0x1, URZ ;  /* 0x0000000129057890 */ /* 0x000fe2000fffe03f */
[----:B01----:R-:W-:-:S03]  /*1720*/  IMAD.U32 R0, RZ, RZ, UR44 ;  /* 0x0000002cff007e24 */ /* 0x003fc6000f8e00ff */
[----:B------:R-:W-:-:S04]  /*1730*/  UISETP.NE.AND UP0, UPT, UR5, 0x5, UPT ;  /* 0x000000050500788c */ /* 0x000fc8000bf05270 */
[----:B------:R-:W-:Y:S02]  /*1740*/  USEL UR6, URZ, 0x1, UP0 ;  /* 0x000000013f067887 */ /* 0x000fe40008000000 */
[----:B------:R-:W-:Y:S02]  /*1750*/  USEL UR5, UR5, URZ, UP0 ;  /* 0x0000003f05057287 */ /* 0x000fe40008000000 */
[----:B------:R-:W-:-:S06]  /*1760*/  ULOP3.LUT UR6, UR40, UR6, URZ, 0x3c, !UPT ;  /* 0x0000000628067292 */ /* 0x000fcc000f8e3c3f */
[----:B------:R-:W-:Y:S01]  /*1770*/  IMAD.U32 R5, RZ, RZ, UR6 ;  /* 0x00000006ff057e24 */ /* 0x000fe2000f8e00ff */
[----:B------:R-:W-:-:S06]  /*1780*/  UMOV UR6, UR41 ;  /* 0x0000002900067c82 */ /* 0x000fcc0008000000 */
.L_x_25:
[----:B01----:R-:W-:Y:S05]  /*1790*/  @!P0 BRA `(.L_x_19) ;  /* 0x0000000000048947 */ /* 0x003fea0003800000 */
[----:B------:R-:W-:Y:S01]  /*17a0*/  BPT.TRAP 0x1 ;  /* 0x000000040000795c */ /* 0x000fe20000300000 */
.L_x_19:
[----:B------:R-:W0:Y:S01]  /*17b0*/  S2UR UR8, SR_CgaCtaId ;  /* 0x00000000000879c3 */ /* 0x000e220000008800 */
[----:B------:R-:W-:Y:S01]  /*17c0*/  UMOV UR7, 0x400 ;  /* 0x0000040000077882 */ /* 0x000fe20000000000 */
[----:B------:R-:W-:Y:S01]  /*17d0*/  SHF.L.U32 R3, R5, 0x1f, RZ ;  /* 0x0000001f05037819 */ /* 0x000fe200000006ff */
[----:B0-----:R-:W-:-:S04]  /*17e0*/  ULEA UR13, UR8, UR7, 0x18 ;  /* 0x00000007080d7291 */ /* 0x001fc8000f8ec03f */
[----:B------:R-:W-:-:S09]  /*17f0*/  ULEA UR7, UR5, UR13, 0x3 ;  /* 0x0000000d05077291 */ /* 0x000fd2000f8e183f */
[----:B------:R0:W1:Y:S01]  /*1800*/  SYNCS.PHASECHK.TRANS64.TRYWAIT P1, [UR7], R3 ;  /* 0x00000003ff0075a7 */ /* 0x0000620008020147 */
[----:B------:R-:W-:Y:S05]  /*1810*/  @!P0 BRA `(.L_x_20) ;  /* 0x0000000000048947 */ /* 0x000fea0003800000 */
[----:B------:R-:W-:Y:S01]  /*1820*/  BPT.TRAP 0x1 ;  /* 0x000000040000795c */ /* 0x000fe20000300000 */
.L_x_20:
[----:B-1----:R-:W-:Y:S05]  /*1830*/  @P1 BRA `(.L_x_21) ;  /* 0x0000000000081947 */ /* 0x002fea0003800000 */
[----:B------:R-:W1:Y:S02]  /*1840*/  SYNCS.PHASECHK.TRANS64.TRYWAIT P1, [UR7], R3 ;  /* 0x00000003ff0075a7 */ /* 0x000e640008020147 */
[----:B-1----:R-:W-:Y:S05]  /*1850*/  @!P1 BRA `(.L_x_22) ;  /* 0x0000006000c89947 */ /* 0x002fea0003800000 */
.L_x_21:
[----:B------:R-:W-:Y:S01]  /*1860*/  ULEA UR7, UR5, UR45, 0xa ;  /* 0x0000002d05077291 */ /* 0x000fe2000f8e503f */
[----:B------:R-:W-:Y:S01]  /*1870*/  WARPGROUP.ARRIVE ;  /* 0x00000000000079c5 */ /* 0x000fe20000000000 */
[----:B------:R-:W-:Y:S01]  /*1880*/  ULEA UR12, UR5, UR4, 0xa ;  /* 0x00000004050c7291 */ /* 0x000fe2000f8e503f */
[----:B------:R-:W-:Y:S01]  /*1890*/  UMOV UR9, 0x40000040 ;  /* 0x4000004000097882 */ /* 0x000fe20000000000 */
[----:B------:R-:W-:-:S03]  /*18a0*/  UMOV UR11, 0x40000040 ;  /* 0x40000040000b7882 */ /* 0x000fc60000000000 */
[----:B------:R-:W-:Y:S02]  /*18b0*/  UMOV UR8, UR7 ;  /* 0x0000000700087c82 */ /* 0x000fe40008000000 */
[----:B------:R-:W-:Y:S02]  /*18c0*/  UMOV UR10, UR12 ;  /* 0x0000000c000a7c82 */ /* 0x000fe40008000000 */
[----:B------:R-:W-:Y:S01]  /*18d0*/  HGMMA.64x128x8.F32.TF32 R24, gdesc[UR8], R24, gsb0 ;  /* 0x05e00000081879f0 */ /* 0x000fe20008002818 */
[----:B------:R-:W-:Y:S02]  /*18e0*/  UIADD3 UR8, UR7, 0x2, URZ ;  /* 0x0000000207087890 */ /* 0x000fe4000fffe03f */
[----:B------:R-:W-:Y:S01]  /*18f0*/  UIADD3 UR10, UR12, 0x2, URZ ;  /* 0x000000020c0a7890 */ /* 0x000fe2000fffe03f */
[----:B------:R-:W-:Y:S01]  /*1900*/  UMOV UR9, 0x40000040 ;  /* 0x4000004000097882 */ /* 0x000fe20000000000 */
[----:B------:R-:W-:Y:S01]  /*1910*/  UMOV UR11, 0x40000040 ;  /* 0x40000040000b7882 */ /* 0x000fe20000000000 */
[----:B------:R-:W-:-:S02]  /*1920*/  WARPGROUP.DEPBAR.LE gsb0, 0x0 ;  /* 0x00008000000079c5 */ /* 0x000fc40000010000 */
        /* <DEDUP_REMOVED lines=18> */
[----:B------:R-:W-:Y:S01]  /*1a50*/  BPT.TRAP 0x1 ;  /* 0x000000040000795c */ /* 0x000fe20000300000 */
.L_x_23:
[----:B------:R-:W-:Y:S01]  /*1a60*/  ULEA UR7, UR6, UR13, 0x3 ;  /* 0x0000000d06077291 */ /* 0x000fe2000f8e183f */
[----:B------:R-:W-:-:S03]  /*1a70*/  ISETP.GT.U32.AND P1, PT, R18, 0x1, PT ;  /* 0x000000011200780c */ /* 0x000fc60003f24070 */
[----:B------:R-:W-:-:S04]  /*1a80*/  UIADD3 UR7, UR7, 0x28, URZ ;  /* 0x0000002807077890 */ /* 0x000fc8000fffe03f */
[----:B------:R-:W-:-:S09]  /*1a90*/  UPRMT UR7, URZ, 0x654, UR7 ;  /* 0x000006543f077896 */ /* 0x000fd20008000007 */
[----:B------:R-:W-:Y:S01]  /*1aa0*/  SYNCS.ARRIVE.TRANS64.RED.A1T0 RZ, [UR7], RZ ;  /* 0x000000ffffff79a7 */ /* 0x000fe20008100407 */
[----:B------:R-:W-:Y:S05]  /*1ab0*/  @P1 BRA `(.L_x_24) ;  /* 0x0000000000041947 */ /* 0x000fea0003800000 */
[----:B------:R-:W-:Y:S01]  /*1ac0*/  BPT.TRAP 0x1 ;  /* 0x000000040000795c */ /* 0x000fe20000300000 */
.L_x_24:
[----:B------:R-:W-:Y:S01]  /*1ad0*/  UIADD3 UR5, UR5, 0x1, URZ ;  /* 0x0000000105057890 */ /* 0x000fe2000fffe03f */
[C---:B------:R-:W-:Y:S01]  /*1ae0*/  ISETP.GT.AND P1, PT, R0.reuse, 0x1, PT ;  /* 0x000000010000780c */ /* 0x040fe20003f24270 */
[----:B------:R-:W-:Y:S01]  /*1af0*/  UIADD3 UR6, UR6, 0x1, URZ ;  /* 0x0000000106067890 */ /* 0x000fe2000fffe03f */
[----:B------:R-:W-:Y:S01]  /*1b00*/  VIADD R0, R0, 0xffffffff ;  /* 0xffffffff00007836 */ /* 0x000fe20000000000 */
[----:B------:R-:W-:Y:S02]  /*1b10*/  UISETP.NE.AND UP0, UPT, UR5, 0x5, UPT ;  /* 0x000000050500788c */ /* 0x000fe4000bf05270 */
[----:B------:R-:W-:Y:S02]  /*1b20*/  UISETP.NE.AND UP1, UPT, UR6, 0x5, UPT ;  /* 0x000000050600788c */ /* 0x000fe4000bf25270 */
[----:B------:R-:W-:Y:S02]  /*1b30*/  USEL UR7, URZ, 0x1, UP0 ;  /* 0x000000013f077887 */ /* 0x000fe40008000000 */
[----:B------:R-:W-:-:S02]  /*1b40*/  USEL UR5, UR5, URZ, UP0 ;  /* 0x0000003f05057287 */ /* 0x000fc40008000000 */
[----:B------:R-:W-:Y:S02]  /*1b50*/  USEL UR6, UR6, URZ, UP1 ;  /* 0x0000003f06067287 */ /* 0x000fe40008800000 */
[----:B------:R-:W-:Y:S01]  /*1b60*/  LOP3.LUT R5, R5, UR7, RZ, 0x3c, !PT ;  /* 0x0000000705057c12 */ /* 0x000fe2000f8e3cff */
[----:B------:R-:W-:Y:S09]  /*1b70*/  @P1 BRA `(.L_x_25) ;  /* 0xfffffffc00041947 */ /* 0x000ff2000383ffff */
.L_x_18:
[----:B01----:R-:W0:Y:S02]  /*1b80*/  LDC R0, c[0x0][0x28c] ;  /* 0x0000a300ff007b82 */ /* 0x003e240000000800 */
[----:B0-----:R-:W-:-:S13]  /*1b90*/  ISETP.GE.AND P1, PT, R0, 0x1, PT ;  /* 0x000000010000780c */ /* 0x001fda0003f26270 */
[----:B------:R-:W-:Y:S05]  /*1ba0*/  @!P1 BRA `(.L_x_26) ;  /* 0x0000000000409947 */ /* 0x000fea0003800000 */
[----:B------:R-:W-:Y:S05]  /*1bb0*/  @!P0 BRA `(.L_x_27) ;  /* 0x0000000000048947 */ /* 0x000fea0003800000 */
[----:B------:R-:W-:Y:S01]  /*1bc0*/  BPT.TRAP 0x1 ;  /* 0x000000040000795c */ /* 0x000fe20000300000 */
.L_x_27:
[----:B------:R-:W0:Y:S01]  /*1bd0*/  S2UR UR7, SR_CgaCtaId ;  /* 0x00000000000779c3 */ /* 0x000e220000008800 */
[----:B------:R-:W-:Y:S01]  /*1be0*/  UIADD3 UR6, UR44, UR41, URZ ;  /* 0x000000292c067290 */ /* 0x000fe2000fffe03f */
[----:B------:R-:W-:-:S03]  /*1bf0*/  ISETP.GT.U32.AND P0, PT, R18, 0x1, PT ;  /* 0x000000011200780c */ /* 0x000fc60003f04070 */
[----:B------:R-:W-:-:S04]  /*1c00*/  UIMAD.WIDE.U32 UR4, UR6, -0x33333333, URZ ;  /* 0xcccccccd060478a5 */ /* 0x000fc8000f8e003f */
[----:B------:R-:W-:-:S03]  /*1c10*/  USHF.R.U32.HI UR4, URZ, 0x2, UR5 ;  /* 0x000000023f047899 */ /* 0x000fc60008011605 */
[----:B------:R-:W-:Y:S01]  /*1c20*/  UMOV UR5, 0x400 ;  /* 0x0000040000057882 */ /* 0x000fe20000000000 */
[----:B------:R-:W-:Y:S02]  /*1c30*/  UIMAD UR6, UR4, -0x5, UR6 ;  /* 0xfffffffb040678a4 */ /* 0x000fe4000f8e0206 */
[----:B0-----:R-:W-:-:S04]  /*1c40*/  ULEA UR5, UR7, UR5, 0x18 ;  /* 0x0000000507057291 */ /* 0x001fc8000f8ec03f */
[----:B------:R-:W-:-:S04]  /*1c50*/  ULEA UR6, UR6, UR5, 0x3 ;  /* 0x0000000506067291 */ /* 0x000fc8000f8e183f */
[----:B------:R-:W-:-:S04]  /*1c60*/  UIADD3 UR6, UR6, 0x28, URZ ;  /* 0x0000002806067890 */ /* 0x000fc8000fffe03f */
[----:B------:R-:W-:-:S09]  /*1c70*/  UPRMT UR6, URZ, 0x654, UR6 ;  /* 0x000006543f067896 */ /* 0x000fd20008000006 */
[----:B------:R-:W-:Y:S01]  /*1c80*/  SYNCS.ARRIVE.TRANS64.RED.A1T0 RZ, [UR6], RZ ;  /* 0x000000ffffff79a7 */ /* 0x000fe20008100406 */
[----:B------:R-:W-:Y:S05]  /*1c90*/  @P0 BRA `(.L_x_26) ;  /* 0x0000000000040947 */ /* 0x000fea0003800000 */
[----:B------:R-:W-:Y:S01]  /*1ca0*/  BPT.TRAP 0x1 ;  /* 0x000000040000795c */ /* 0x000fe20000300000 */
.L_x_26:
[----:B------:R-:W-:Y:S01]  /*1cb0*/  IMAD.SHL.U32 R6, R100, 0x80, RZ ;  /* 0x0000008064067824 */ /* 0x000fe200078e00ff */
[----:B------:R-:W-:Y:S01]  /*1cc0*/  UIADD3 UR41, UR43, UR41, URZ ;  /* 0x000000292b297290 */ /* 0x000fe2000fffe03f */
[----:B------:R-:W-:Y:S01]  /*1cd0*/  SHF.R.S32.HI R11, RZ, 0x1f, R99 ;  /* 0x0000001fff0b7819 */ /* 0x000fe20000011463 */
[----:B------:R-:W-:Y:S01]  /*1ce0*/  UISETP.GE.U32.AND UP1, UPT, UR43, 0x5, UPT ;  /* 0x000000052b00788c */ /* 0x000fe2000bf26070 */
[----:B------:R-:W-:Y:S01]  /*1cf0*/  IMAD.SHL.U32 R10, R101, 0x80, RZ ;  /* 0x00000080650a7824 */ /* 0x000fe200078e00ff */
[----:B------:R-:W-:Y:S01]  /*1d00*/  ULDC UR7, c[0x0][0x288] ;  /* 0x0000a20000077ab9 */ /* 0x000fe20000000800 */
[C---:B------:R-:W-:Y:S01]  /*1d10*/  LOP3.LUT R8, R6.reuse, 0x6, R93, 0xf8, !PT ;  /* 0x0000000606087812 */ /* 0x040fe200078ef85d */
[----:B------:R-:W-:Y:S01]  /*1d20*/  UISETP.GT.U32.AND UP0, UPT, UR41, 0x4, UPT ;  /* 0x000000042900788c */ /* 0x000fe2000bf04070 */
[----:B------:R-:W-:Y:S01]  /*1d30*/  ISETP.GE.AND P0, PT, R6, UR7, PT ;  /* 0x0000000706007c0c */ /* 0x000fe2000bf06270 */
[----:B------:R-:W-:Y:S01]  /*1d40*/  ULDC.64 UR4, c[0x0][0x5d0] ;  /* 0x0001740000047ab9 */ /* 0x000fe20000000a00 */
[--C-:B------:R-:W-:Y:S01]  /*1d50*/  SHF.R.S32.HI R9, RZ, 0x1f, R8.reuse ;  /* 0x0000001fff097819 */ /* 0x100fe20000011408 */
[----:B------:R-:W-:Y:S01]  /*1d60*/  ULDC UR10, c[0x0][0x284] ;  /* 0x0000a100000a7ab9 */ /* 0x000fe20000000800 */
[----:B------:R-:W-:Y:S01]  /*1d70*/  IMAD R0, R11, UR4, RZ ;  /* 0x000000040b007c24 */ /* 0x000fe2000f8e02ff */
[----:B------:R-:W-:Y:S01]  /*1d80*/  UISETP.LT.U32.AND UP0, UPT, UR43, 0x5, UP0 ;  /* 0x000000052b00788c */ /* 0x000fe20008701070 */
[----:B------:R-:W-:Y:S01]  /*1d90*/  ISETP.GE.OR P0, PT, R10, UR10, P0 ;  /* 0x0000000a0a007c0c */ /* 0x000fe20008706670 */
[----:B------:R-:W-:Y:S01]  /*1da0*/  IMAD.WIDE.U32 R4, R99, UR4, R8 ;  /* 0x0000000463047c25 */ /* 0x000fe2000f8e0008 */
[----:B------:R-:W-:Y:S01]  /*1db0*/  ULDC.64 UR8, c[0x0][0x5c8] ;  /* 0x0001720000087ab9 */ /* 0x000fe20000000a00 */
[----:B------:R-:W-:-:S02]  /*1dc0*/  USEL UR6, URZ, 0x1, !UP0 ;  /* 0x000000013f067887 */ /* 0x000fc4000c000000 */
[----:B------:R-:W-:Y:S01]  /*1dd0*/  IMAD R3, R99, UR5, R0 ;  /* 0x0000000563037c24 */ /* 0x000fe2000f8e0200 */
[----:B------:R-:W-:Y:S01]  /*1de0*/  @UP1 UIMAD.WIDE.U32 UR4, UR41, -0x33333333, URZ ;  /* 0xcccccccd290418a5 */ /* 0x000fe2000f8e003f */
[----:B------:R-:W-:Y:S01]  /*1df0*/  IMAD.WIDE R100, R101, 0x80, R22 ;  /* 0x0000008065647825 */ /* 0x000fe200078e0216 */
[----:B------:R-:W-:Y:S02]  /*1e00*/  ULOP3.LUT UR40, UR40, UR6, URZ, 0x3c, !UPT ;  /* 0x0000000628287292 */ /* 0x000fe4000f8e3c3f */
[----:B------:R-:W-:Y:S01]  /*1e10*/  @UP1 USHF.R.U32.HI UR4, URZ, 0x2, UR5 ;  /* 0x000000023f041899 */ /* 0x000fe20008011605 */
[----:B------:R-:W-:Y:S02]  /*1e20*/  IMAD.IADD R5, R5, 0x1, R3 ;  /* 0x0000000105057824 */ /* 0x000fe400078e0203 */
[----:B------:R-:W-:Y:S01]  /*1e30*/  IMAD R3, R101, UR8, RZ ;  /* 0x0000000865037c24 */ /* 0x000fe2000f8e02ff */
[----:B------:R-:W-:Y:S01]  /*1e40*/  @UP1 ULOP3.LUT UR40, UR40, 0x1, UR4, 0x78, !UPT ;  /* 0x0000000128281892 */ /* 0x000fe2000f8e7804 */
[----:B------:R-:W-:-:S04]  /*1e50*/  IMAD.WIDE.U32 R102, R100, UR8, R4 ;  /* 0x0000000864667c25 */ /* 0x000fc8000f8e0004 */
[----:B------:R-:W-:Y:S02]  /*1e60*/  IMAD R7, R100, UR9, R3 ;  /* 0x0000000964077c24 */ /* 0x000fe4000f8e0203 */
[----:B------:R-:W-:Y:S01]  /*1e70*/  IMAD.MOV.U32 R0, RZ, RZ, -0x1 ;  /* 0xffffffffff007424 */ /* 0x000fe200078e00ff */
[----:B------:R-:W-:Y:S06]  /*1e80*/  @P0 BRA `(.L_x_28) ;  /* 0x0000004000100947 */ /* 0x000fec0003800000 */
[----:B-----5:R-:W-:Y:S01]  /*1e90*/  FSETP.NEU.AND P1, PT, R88, RZ, PT ;  /* 0x000000ff5800720b */ /* 0x020fe20003f2d000 */
[----:B------:R-:W-:Y:S01]  /*1ea0*/  IMAD.IADD R4, R89, 0x1, -R6 ;  /* 0x0000000159047824 */ /* 0x000fe200078e0a06 */
[----:B------:R-:W-:Y:S01]  /*1eb0*/  BSSY B0, `(.L_x_28) ;  /* 0x0000401000007945 */ /* 0x000fe20003800000 */
[----:B------:R-:W-:Y:S02]  /*1ec0*/  IMAD.IADD R3, R97, 0x1, -R10 ;  /* 0x0000000161037824 */ /* 0x000fe400078e0a0a */
[----:B------:R-:W-:Y:S01]  /*1ed0*/  IMAD.IADD R113, R103, 0x1, R7 ;  /* 0x0000000167717824 */ /* 0x000fe200078e0207 */
[----:B------:R-:W-:-:S04]  /*1ee0*/  ISETP.GT.AND P0, PT, R4, RZ, PT ;  /* 0x000000ff0400720c */ /* 0x000fc80003f04270 */
[----:B------:R-:W-:-:S03]  /*1ef0*/  ISETP.GT.AND P2, PT, R3, RZ, P0 ;  /* 0x000000ff0300720c */ /* 0x000fc60000744270 */
[----:B------:R-:W-:Y:S10]  /*1f00*/  @!P1 BRA `(.L_x_29) ;  /* 0x0000002c001c9947 */ /* 0x000ff40003800000 */
[----:B------:R-:W0:Y:S01]  /*1f10*/  LDC.64 R106, c[0x0][0x5b8] ;  /* 0x00016e00ff6a7b82 */ /* 0x000e220000000a00 */
[----:B------:R-:W-:-:S07]  /*1f20*/  ULDC.64 UR4, c[0x0][0x5c0] ;  /* 0x0001700000047ab9 */ /* 0x000fce0000000a00 */
[----:B------:R-:W1:Y:S08]  /*1f30*/  LDC.64 R108, c[0x0][0x5b0] ;  /* 0x00016c00ff6c7b82 */ /* 0x000e700000000a00 */
[----:B------:R-:W2:Y:S01]  /*1f40*/  LDC.64 R110, c[0x0][0x5a8] ;  /* 0x00016a00ff6e7b82 */ /* 0x000ea20000000a00 */
[-C--:B0-----:R-:W-:Y:S02]  /*1f50*/  IMAD R6, R11, R106.reuse, RZ ;  /* 0x0000006a0b067224 */ /* 0x081fe400078e02ff */
[----:B------:R-:W-:-:S04]  /*1f60*/  IMAD.WIDE.U32 R104, R99, R106, R8 ;  /* 0x0000006a63687225 */ /* 0x000fc800078e0008 */
[----:B------:R-:W-:Y:S02]  /*1f70*/  IMAD R103, R99, R107, R6 ;  /* 0x0000006b63677224 */ /* 0x000fe400078e0206 */
[-C--:B-1----:R-:W-:Y:S02]  /*1f80*/  IMAD R5, R101, R108.reuse, RZ ;  /* 0x0000006c65057224 */ /* 0x082fe400078e02ff */
[----:B------:R-:W-:Y:S02]  /*1f90*/  IMAD.IADD R13, R105, 0x1, R103 ;  /* 0x00000001690d7824 */ /* 0x000fe400078e0267 */
[----:B------:R-:W-:Y:S02]  /*1fa0*/  IMAD.MOV.U32 R12, RZ, RZ, R104 ;  /* 0x000000ffff0c7224 */ /* 0x000fe400078e0068 */
[C---:B------:R-:W-:Y:S02]  /*1fb0*/  IMAD R101, R100.reuse, R109, R5 ;  /* 0x0000006d64657224 */ /* 0x040fe400078e0205 */
[----:B------:R-:W-:-:S04]  /*1fc0*/  IMAD.WIDE.U32 R6, R100, R108, R12 ;  /* 0x0000006c64067225 */ /* 0x000fc800078e000c */
[----:B------:R-:W-:Y:S01]  /*1fd0*/  IMAD.IADD R5, R7, 0x1, R101 ;  /* 0x0000000107057824 */ /* 0x000fe200078e0265 */
[----:B--2---:R-:W-:-:S04]  /*1fe0*/  LEA R14, P1, R6, R110, 0x2 ;  /* 0x0000006e060e7211 */ /* 0x004fc800078210ff */
[----:B------:R-:W-:-:S05]  /*1ff0*/  LEA.HI.X R15, R6, R111, R5, 0x2, P1 ;  /* 0x0000006f060f7211 */ /* 0x000fca00008f1405 */
[----:B------:R0:W2:Y:S01]  /*2000*/  @P2 LDG.E.LTC128B R5, desc[UR38][R14.64] ;  /* 0x000000260e052981 */ /* 0x0000a2000c1e1920 */
[----:B------:R-:W-:Y:S01]  /*2010*/  LEA R10, P3, R102, UR4, 0x2 ;  /* 0x00000004660a7c11 */ /* 0x000fe2000f8610ff */
[----:B------:R-:W-:Y:S01]  /*2020*/  IMAD.WIDE.U32 R6, R100, R108, R8 ;  /* 0x0000006c64067225 */ /* 0x000fe200078e0008 */
[----:B------:R-:W-:Y:S01]  /*2030*/  ISETP.GT.AND P1, PT, R4, 0x1, PT ;  /* 0x000000010400780c */ /* 0x000fe20003f24270 */
[----:B------:R-:W-:Y:S02]  /*2040*/  BSSY B1, `(.L_x_30) ;  /* 0x0000012000017945 */ /* 0x000fe40003800000 */
[----:B------:R-:W-:Y:S02]  /*2050*/  IMAD.IADD R7, R101, 0x1, R7 ;  /* 0x0000000165077824 */ /* 0x000fe400078e0207 */
[----:B------:R-:W-:Y:S01]  /*2060*/  IMAD.WIDE.U32 R20, R99, R106, R6 ;  /* 0x0000006a63147225 */ /* 0x000fe200078e0006 */
[----:B0-----:R-:W-:-:S03]  /*2070*/  SHF.L.U64.HI R15, R108, 0x3, R109 ;  /* 0x000000036c0f7819 */ /* 0x001fc6000001026d */
[----:B------:R-:W-:Y:S01]  /*2080*/  IMAD.IADD R7, R103, 0x1, R21 ;  /* 0x0000000167077824 */ /* 0x000fe200078e0215 */
[----:B------:R-:W-:Y:S01]  /*2090*/  LEA R6, P4, R20, R110, 0x2 ;  /* 0x0000006e14067211 */ /* 0x000fe200078810ff */
[----:B------:R-:W-:-:S03]  /*20a0*/  IMAD.SHL.U32 R14, R108, 0x8, RZ ;  /* 0x000000086c0e7824 */ /* 0x000fc600078e00ff */
[----:B------:R-:W-:Y:S01]  /*20b0*/  LEA.HI.X R7, R20, R111, R7, 0x2, P4 ;  /* 0x0000006f14077211 */ /* 0x000fe200020f1407 */
[----:B------:R-:W-:Y:S01]  /*20c0*/  IMAD.WIDE.U32 R20, R100, R108, R14 ;  /* 0x0000006c64147225 */ /* 0x000fe200078e000e */
[----:B--2---:R-:W-:-:S05]  /*20d0*/  LOP3.LUT R11, R5, 0xffffe000, RZ, 0xc0, !PT ;  /* 0xffffe000050b7812 */ /* 0x004fca00078ec0ff */
[----:B------:R-:W-:-:S04]  /*20e0*/  FMUL R11, R11, R88 ;  /* 0x000000580b0b7220 */ /* 0x000fc80000400000 */
[----:B------:R-:W-:Y:S01]  /*20f0*/  FFMA R107, R24, R19, R11 ;  /* 0x00000013186b7223 */ /* 0x000fe2000000000b */
[----:B------:R-:W-:Y:S02]  /*2100*/  LEA.HI.X R11, R102, UR5, R113, 0x2, P3 ;  /* 0x00000005660b7c11 */ /* 0x000fe400098f1471 */
[----:B------:R-:W-:Y:S02]  /*2110*/  ISETP.GT.AND P3, PT, R3, RZ, P1 ;  /* 0x000000ff0300720c */ /* 0x000fe40000f64270 */
[----:B------:R-:W-:-:S05]  /*2120*/  F2FP.TF32.F32.PACK_B R107, R107 ;  /* 0x0000006bff6b723e */ /* 0x000fca00024050ff */
[----:B------:R0:W-:Y:S06]  /*2130*/  @P2 STG.E desc[UR38][R10.64], R107 ;  /* 0x0000006b0a002986 */ /* 0x0001ec000c101926 */
[----:B------:R-:W-:Y:S05]  /*2140*/  @!P3 BRA `(.L_x_31) ;  /* 0x000000000004b947 */ /* 0x000fea0003800000 */
[----:B------:R1:W5:Y:S02]  /*2150*/  LDG.E.LTC128B R5, desc[UR38][R6.64+0x4] ;  /* 0x0000042606057981 */ /* 0x000364000c1e1920 */
.L_x_31:
[----:B------:R-:W-:Y:S05]  /*2160*/  BSYNC B1 ;  /* 0x0000000000017941 */ /* 0x000fea0003800000 */
.L_x_30:
[----:B-----5:R-:W-:Y:S01]  /*2170*/  LOP3.LUT R15, R5, 0xffffe000, RZ, 0xc0, !PT ;  /* 0xffffe000050f7812 */ /* 0x020fe200078ec0ff */
[----:B------:R-:W-:Y:S01]  /*2180*/  IMAD.IADD R101, R101, 0x1, R21 ;  /* 0x0000000165657824 */ /* 0x000fe200078e0215 */
[----:B------:R-:W-:Y:S01]  /*2190*/  IADD3 R104, P2, R104, R20, RZ ;  /* 0x0000001468687210 */ /* 0x000fe20007f5e0ff */
[----:B------:R-:W-:Y:S01]  /*21a0*/  IMAD.MOV.U32 R24, RZ, RZ, R5 ;  /* 0x000000ffff187224 */ /* 0x000fe200078e0005 */
[----:B------:R-:W-:Y:S01]  /*21b0*/  ISETP.GT.AND P0, PT, R3, 0x8, P0 ;  /* 0x000000080300780c */ /* 0x000fe20000704270 */
[----:B------:R-:W-:Y:S02]  /*21c0*/  FMUL R12, R15, R88 ;  /* 0x000000580f0c7220 */ /* 0x000fe40000400000 */
[----:B------:R-:W-:Y:S01]  /*21d0*/  IMAD.X R13, R101, 0x1, R13, P2 ;  /* 0x00000001650d7824 */ /* 0x000fe200010e060d */
[----:B------:R-:W-:Y:S01]  /*21e0*/  LEA R14, P2, R104, R110, 0x2 ;  /* 0x0000006e680e7211 */ /* 0x000fe200078410ff */
[----:B------:R-:W-:-:S03]  /*21f0*/  FFMA R25, R25, R19, R12 ;  /* 0x0000001319197223 */ /* 0x000fc6000000000c */
[----:B------:R-:W-:Y:S02]  /*2200*/  LEA.HI.X R15, R104, R111, R13, 0x2, P2 ;  /* 0x0000006f680f7211 */ /* 0x000fe400010f140d */
[----:B------:R-:W-:-:S05]  /*2210*/  F2FP.TF32.F32.PACK_B R25, R25 ;  /* 0x00000019ff19723e */ /* 0x000fca00024050ff */
[----:B------:R2:W-:Y:S04]  /*2220*/  @P3 STG.E desc[UR38][R10.64+0x4], R25 ;  /* 0x000004190a003986 */ /* 0x0005e8000c101926 */
[----:B------:R-:W3:Y:S01]  /*2230*/  @P0 LDG.E.LTC128B R24, desc[UR38][R14.64] ;  /* 0x000000260e180981 */ /* 0x000ee2000c1e1920 */
[----:B------:R-:W-:Y:S01]  /*2240*/  IADD3 R20, P2, R8, R20, RZ ;  /* 0x0000001408147210 */ /* 0x000fe20007f5e0ff */
[----:B------:R-:W-:Y:S01]  /*2250*/  BSSY B1, `(.L_x_32) ;  /* 0x0000011000017945 */ /* 0x000fe20003800000 */
[----:B------:R-:W-:-:S03]  /*2260*/  ISETP.GT.AND P1, PT, R3, 0x8, P1 ;  /* 0x000000080300780c */ /* 0x000fc60000f24270 */
[----:B------:R-:W-:Y:S01]  /*2270*/  IMAD.X R21, R9, 0x1, R101, P2 ;  /* 0x0000000109157824 */ /* 0x000fe200010e0665 */
[C---:B------:R-:W-:Y:S02]  /*2280*/  SHF.L.U64.HI R9, R92.reuse, 0x2, R91 ;  /* 0x000000025c097819 */ /* 0x040fe4000001025b */
[----:B------:R-:W-:Y:S01]  /*2290*/  LEA R12, P2, R92, R10, 0x2 ;  /* 0x0000000a5c0c7211 */ /* 0x000fe200078410ff */
[----:B------:R-:W-:-:S04]  /*22a0*/  IMAD.WIDE.U32 R20, R99, R106, R20 ;  /* 0x0000006a63147225 */ /* 0x000fc800078e0014 */
[----:B------:R-:W-:Y:S01]  /*22b0*/  IMAD.X R13, R9, 0x1, R11, P2 ;  /* 0x00000001090d7824 */ /* 0x000fe200010e060b */
[----:B------:R-:W-:Y:S02]  /*22c0*/  LEA R8, P3, R20, R110, 0x2 ;  /* 0x0000006e14087211 */ /* 0x000fe400078610ff */
[----:B---3--:R-:W-:-:S05]  /*22d0*/  LOP3.LUT R5, R24, 0xffffe000, RZ, 0xc0, !PT ;  /* 0xffffe00018057812 */ /* 0x008fca00078ec0ff */
[----:B------:R-:W-:-:S04]  /*22e0*/  FMUL R5, R5, R88 ;  /* 0x0000005805057220 */ /* 0x000fc80000400000 */
[----:B------:R-:W-:Y:S01]  /*22f0*/  FFMA R99, R26, R19, R5 ;  /* 0x000000131a637223 */ /* 0x000fe20000000005 */
[----:B------:R-:W-:-:S04]  /*2300*/  IMAD.IADD R5, R103, 0x1, R21 ;  /* 0x0000000167057824 */ /* 0x000fc800078e0215 */
[----:B------:R-:W-:Y:S02]  /*2310*/  F2FP.TF32.F32.PACK_B R99, R99 ;  /* 0x00000063ff63723e */ /* 0x000fe400024050ff */
[----:B------:R-:W-:-:S03]  /*2320*/  LEA.HI.X R9, R20, R111, R5, 0x2, P3 ;  /* 0x0000006f14097211 */ /* 0x000fc600018f1405 */
[----:B------:R2:W-:Y:S01]  /*2330*/  @P0 STG.E desc[UR38][R12.64], R99 ;  /* 0x000000630c000986 */ /* 0x0005e2000c101926 */
[----:B------:R-:W-:Y:S05]  /*2340*/  @!P1 BRA `(.L_x_33) ;  /* 0x0000000000049947 */ /* 0x000fea0003800000 */
[----:B------:R3:W5:Y:S02]  /*2350*/  LDG.E.LTC128B R24, desc[UR38][R8.64+0x4] ;  /* 0x0000042608187981 */ /* 0x000764000c1e1920 */
.L_x_33:
[----:B------:R-:W-:Y:S05]  /*2360*/  BSYNC B1 ;  /* 0x0000000000017941 */ /* 0x000fea0003800000 */
.L_x_32:
[----:B-----5:R-:W-:Y:S01]  /*2370*/  LOP3.LUT R5, R24, 0xffffe000, RZ, 0xc0, !PT ;  /* 0xffffe00018057812 */ /* 0x020fe200078ec0ff */
[----:B------:R-:W-:Y:S01]  /*2380*/  BSSY B1, `(.L_x_34) ;  /* 0x0000009000017945 */ /* 0x000fe20003800000 */
[----:B------:R-:W-:-:S03]  /*2390*/  ISETP.GT.AND P0, PT, R4, 0x8, PT ;  /* 0x000000080400780c */ /* 0x000fc60003f04270 */
[----:B------:R-:W-:Y:S01]  /*23a0*/  FMUL R14, R5, R88 ;  /* 0x00000058050e7220 */ /* 0x000fe20000400000 */
[----:B------:R-:W-:-:S03]  /*23b0*/  ISETP.GT.AND P2, PT, R3, RZ, P0 ;  /* 0x000000ff0300720c */ /* 0x000fc60000744270 */
[----:B------:R-:W-:-:S05]  /*23c0*/  FFMA R27, R27, R19, R14 ;  /* 0x000000131b1b7223 */ /* 0x000fca000000000e */
[----:B------:R-:W-:-:S05]  /*23d0*/  F2FP.TF32.F32.PACK_B R27, R27 ;  /* 0x0000001bff1b723e */ /* 0x000fca00024050ff */
[----:B------:R4:W-:Y:S01]  /*23e0*/  @P1 STG.E desc[UR38][R12.64+0x4], R27 ;  /* 0x0000041b0c001986 */ /* 0x0009e2000c101926 */
[----:B------:R-:W-:Y:S05]  /*23f0*/  @!P2 BRA `(.L_x_35) ;  /* 0x000000000004a947 */ /* 0x000fea0003800000 */
[----:B------:R0:W5:Y:S02]  /*2400*/  LDG.E.LTC128B R24, desc[UR38][R6.64+0x20] ;  /* 0x0000202606187981 */ /* 0x000164000c1e1920 */
.L_x_35:
[----:B------:R-:W-:Y:S05]  /*2410*/  BSYNC B1 ;  /* 0x0000000000017941 */ /* 0x000fea0003800000 */
.L_x_34:
        /* <DEDUP_REMOVED lines=10> */
.L_x_37:
[----:B------:R-:W-:Y:S05]  /*24c0*/  BSYNC B1 ;  /* 0x0000000000017941 */ /* 0x000fea0003800000 */
.L_x_36:
[----:B0----5:R-:W-:Y:S01]  /*24d0*/  LOP3.LUT R5, R24, 0xffffe000, RZ, 0xc0, !PT ;  /* 0xffffe00018057812 */ /* 0x021fe200078ec0ff */
[----:B------:R-:W-:Y:S01]  /*24e0*/  BSSY B1, `(.L_x_38) ;  /* 0x0000008000017945 */ /* 0x000fe20003800000 */
[----:B------:R-:W-:-:S03]  /*24f0*/  ISETP.GT.AND P0, PT, R3, 0x8, P0 ;  /* 0x000000080300780c */ /* 0x000fc60000704270 */
[----:B------:R-:W-:-:S04]  /*2500*/  FMUL R14, R5, R88 ;  /* 0x00000058050e7220 */ /* 0x000fc80000400000 */
[----:B------:R-:W-:-:S05]  /*2510*/  FFMA R29, R29, R19, R14 ;  /* 0x000000131d1d7223 */ /* 0x000fca000000000e */
[----:B------:R-:W-:-:S05]  /*2520*/  F2FP.TF32.F32.PACK_B R29, R29 ;  /* 0x0000001dff1d723e */ /* 0x000fca00024050ff */
[----:B------:R0:W-:Y:S01]  /*2530*/  @P3 STG.E desc[UR38][R10.64+0x24], R29 ;  /* 0x0000241d0a003986 */ /* 0x0001e2000c101926 */
[----:B------:R-:W-:Y:S05]  /*2540*/  @!P0 BRA `(.L_x_39) ;  /* 0x0000000000048947 */ /* 0x000fea0003800000 */
[----:B------:R0:W5:Y:S02]  /*2550*/  LDG.E.LTC128B R24, desc[UR38][R8.64+0x20] ;  /* 0x0000202608187981 */ /* 0x000164000c1e1920 */
.L_x_39:
[----:B------:R-:W-:Y:S05]  /*2560*/  BSYNC B1 ;  /* 0x0000000000017941 */ /* 0x000fea0003800000 */
.L_x_38:
[----:B-----5:R-:W-:Y:S01]  /*2570*/  LOP3.LUT R5, R24, 0xffffe000, RZ, 0xc0, !PT ;  /* 0xffffe00018057812 */ /* 0x020fe200078ec0ff */
        /* <DEDUP_REMOVED lines=8> */
.L_x_41:
[----:B------:R-:W-:Y:S05]  /*2600*/  BSYNC B1 ;  /* 0x0000000000017941 */ /* 0x000fea0003800000 */
.L_x_40:
[----:B0----5:R-:W-:Y:S01]  /*2610*/  LOP3.LUT R5, R24, 0xffffe000, RZ, 0xc0, !PT ;  /* 0xffffe00018057812 */ /* 0x021fe200078ec0ff */
        /* <DEDUP_REMOVED lines=9> */
.L_x_43:
[----:B------:R-:W-:Y:S05]  /*26b0*/  BSYNC B1 ;  /* 0x0000000000017941 */ /* 0x000fea0003800000 */
.L_x_42:
        /* <DEDUP_REMOVED lines=10> */
.L_x_45:
[----:B------:R-:W-:Y:S05]  /*2760*/  BSYNC B1 ;  /* 0x0000000000017941 */ /* 0x000fea0003800000 */
.L_x_44:
        /* <DEDUP_REMOVED lines=9> */
.L_x_47:
[----:B------:R-:W-:Y:S05]  /*2800*/  BSYNC B1 ;  /* 0x0000000000017941 */ /* 0x000fea0003800000 */
.L_x_46:
        /* <DEDUP_REMOVED lines=9> */
.L_x_49:
[----:B------:R-:W-:Y:S05]  /*28a0*/  BSYNC B1 ;  /* 0x0000000000017941 */ /* 0x000fea0003800000 */
.L_x_48:
        /* <DEDUP_REMOVED lines=10> */
.L_x_51:
[----:B------:R-:W-:Y:S05]  /*2950*/  BSYNC B1 ;  /* 0x0000000000017941 */ /* 0x000fea0003800000 */
.L_x_50:
        /* <DEDUP_REMOVED lines=10> */
.L_x_53:
[----:B------:R-:W-:Y:S05]  /*2a00*/  BSYNC B1 ;  /* 0x0000000000017941 */ /* 0x000fea0003800000 */
.L_x_52:
        /* <DEDUP_REMOVED lines=9> */
.L_x_55:
[----:B------:R-:W-:Y:S05]  /*2aa0*/  BSYNC B1 ;  /* 0x0000000000017941 */ /* 0x000fea0003800000 */
.L_x_54:
        /* <DEDUP_REMOVED lines=9> */
.L_x_57:
[----:B------:R-:W-:Y:S05]  /*2b40*/  BSYNC B1 ;  /* 0x0000000000017941 */ /* 0x000fea0003800000 */
.L_x_56:
        /* <DEDUP_REMOVED lines=10> */
.L_x_59:
[----:B------:R-:W-:Y:S05]  /*2bf0*/  BSYNC B1 ;  /* 0x0000000000017941 */ /* 0x000fea0003800000 */
.L_x_58:
        /* <DEDUP_REMOVED lines=10> */
.L_x_61:
[----:B------:R-:W-:Y:S05]  /*2ca0*/  BSYNC B1 ;  /* 0x0000000000017941 */ /* 0x000fea0003800000 */
.L_x_60:
        /* <DEDUP_REMOVED lines=9> */
.L_x_63:
[----:B------:R-:W-:Y:S05]  /*2d40*/  BSYNC B1 ;  /* 0x0000000000017941 */ /* 0x000fea0003800000 */
.L_x_62:
        /* <DEDUP_REMOVED lines=9> */
.L_x_65:
[----:B------:R-:W-:Y:S05]  /*2de0*/  BSYNC B1 ;  /* 0x0000000000017941 */ /* 0x000fea0003800000 */
.L_x_64:
        /* <DEDUP_REMOVED lines=10> */
.L_x_67:
[----:B------:R-:W-:Y:S05]  /*2e90*/  BSYNC B1 ;  /* 0x0000000000017941 */ /* 0x000fea0003800000 */
.L_x_66:
        /* <DEDUP_REMOVED lines=10> */
.L_x_69:
[----:B------:R-:W-:Y:S05]  /*2f40*/  BSYNC B1 ;  /* 0x0000000000017941 */ /* 0x000fea0003800000 */
.L_x_68:
        /* <DEDUP_REMOVED lines=9> */
.L_x_71:
[----:B------:R-:W-:Y:S05]  /*2fe0*/  BSYNC B1 ;  /* 0x0000000000017941 */ /* 0x000fea0003800000 */
.L_x_70:
        /* <DEDUP_REMOVED lines=9> */
.L_x_73:
[----:B------:R-:W-:Y:S05]  /*3080*/  BSYNC B1 ;  /* 0x0000000000017941 */ /* 0x000fea0003800000 */
.L_x_72:
        /* <DEDUP_REMOVED lines=10> */
.L_x_75:
[----:B------:R-:W-:Y:S05]  /*3130*/  BSYNC B1 ;  /* 0x0000000000017941 */ /* 0x000fea0003800000 */
.L_x_74:
        /* <DEDUP_REMOVED lines=10> */
.L_x_77:
[----:B------:R-:W-:Y:S05]  /*31e0*/  BSYNC B1 ;  /* 0x0000000000017941 */ /* 0x000fea0003800000 */
.L_x_76:
        /* <DEDUP_REMOVED lines=9> */
.L_x_79:
[----:B------:R-:W-:Y:S05]  /*3280*/  BSYNC B1 ;  /* 0x0000000000017941 */ /* 0x000fea0003800000 */
.L_x_78:
        /* <DEDUP_REMOVED lines=9> */
.L_x_81:
[----:B------:R-:W-:Y:S05]  /*3320*/  BSYNC B1 ;  /* 0x0000000000017941 */ /* 0x000fea0003800000 */
.L_x_80:
        /* <DEDUP_REMOVED lines=10> */
.L_x_83:
[----:B------:R-:W-:Y:S05]  /*33d0*/  BSYNC B1 ;  /* 0x0000000000017941 */ /* 0x000fea0003800000 */
.L_x_82:
        /* <DEDUP_REMOVED lines=10> */
.L_x_85:
[----:B------:R-:W-:Y:S05]  /*3480*/  BSYNC B1 ;  /* 0x0000000000017941 */ /* 0x000fea0003800000 */
.L_x_84:
        /* <DEDUP_REMOVED lines=9> */
.L_x_87:
[----:B------:R-:W-:Y:S05]  /*3520*/  BSYNC B1 ;  /* 0x0000000000017941 */ /* 0x000fea0003800000 */
.L_x_86:
        /* <DEDUP_REMOVED lines=9> */
.L_x_89:
[----:B------:R-:W-:Y:S05]  /*35c0*/  BSYNC B1 ;  /* 0x0000000000017941 */ /* 0x000fea0003800000 */
.L_x_88:
        /* <DEDUP_REMOVED lines=10> */
.L_x_91:
[----:B------:R-:W-:Y:S05]  /*3670*/  BSYNC B1 ;  /* 0x0000000000017941 */ /* 0x000fea0003800000 */
.L_x_90:
        /* <DEDUP_REMOVED lines=10> */
.L_x_93:
[----:B------:R-:W-:Y:S05]  /*3720*/  BSYNC B1 ;  /* 0x0000000000017941 */ /* 0x000fea0003800000 */
.L_x_92:
        /* <DEDUP_REMOVED lines=9> */
.L_x_95:
[----:B------:R-:W-:Y:S05]  /*37c0*/  BSYNC B1 ;  /* 0x0000000000017941 */ /* 0x000fea0003800000 */
.L_x_94:
        /* <DEDUP_REMOVED lines=9> */
.L_x_97:
[----:B------:R-:W-:Y:S05]  /*3860*/  BSYNC B1 ;  /* 0x0000000000017941 */ /* 0x000fea0003800000 */
.L_x_96:
        /* <DEDUP_REMOVED lines=10> */
.L_x_99:
[----:B------:R-:W-:Y:S05]  /*3910*/  BSYNC B1 ;  /* 0x0000000000017941 */ /* 0x000fea0003800000 */
.L_x_98:
        /* <DEDUP_REMOVED lines=10> */
.L_x_101:
[----:B------:R-:W-:Y:S05]  /*39c0*/  BSYNC B1 ;  /* 0x0000000000017941 */ /* 0x000fea0003800000 */
.L_x_100:
        /* <DEDUP_REMOVED lines=9> */
.L_x_103:
[----:B------:R-:W-:Y:S05]  /*3a60*/  BSYNC B1 ;  /* 0x0000000000017941 */ /* 0x000fea0003800000 */
.L_x_102:
        /* <DEDUP_REMOVED lines=9> */
.L_x_105:
[----:B------:R-:W-:Y:S05]  /*3b00*/  BSYNC B1 ;  /* 0x0000000000017941 */ /* 0x000fea0003800000 */
.L_x_104:
        /* <DEDUP_REMOVED lines=10> */
.L_x_107:
[----:B------:R-:W-:Y:S05]  /*3bb0*/  BSYNC B1 ;  /* 0x0000000000017941 */ /* 0x000fea0003800000 */
.L_x_106:
        /* <DEDUP_REMOVED lines=10> */
.L_x_109:
[----:B------:R-:W-:Y:S05]  /*3c60*/  BSYNC B1 ;  /* 0x0000000000017941 */ /* 0x000fea0003800000 */
.L_x_108:
        /* <DEDUP_REMOVED lines=9> */
.L_x_111:
[----:B------:R-:W-:Y:S05]  /*3d00*/  BSYNC B1 ;  /* 0x0000000000017941 */ /* 0x000fea0003800000 */
.L_x_110:
        /* <DEDUP_REMOVED lines=9> */
.L_x_113:
[----:B------:R-:W-:Y:S05]  /*3da0*/  BSYNC B1 ;  /* 0x0000000000017941 */ /* 0x000fea0003800000 */
.L_x_112:
        /* <DEDUP_REMOVED lines=10> */
.L_x_115:
[----:B------:R-:W-:Y:S05]  /*3e50*/  BSYNC B1 ;  /* 0x0000000000017941 */ /* 0x000fea0003800000 */
.L_x_114:
        /* <DEDUP_REMOVED lines=10> */
.L_x_117:
[----:B------:R-:W-:Y:S05]  /*3f00*/  BSYNC B1 ;  /* 0x0000000000017941 */ /* 0x000fea0003800000 */
.L_x_116:
        /* <DEDUP_REMOVED lines=9> */
.L_x_119:
[----:B------:R-:W-:Y:S05]  /*3fa0*/  BSYNC B1 ;  /* 0x0000000000017941 */ /* 0x000fea0003800000 */
.L_x_118:
        /* <DEDUP_REMOVED lines=9> */
.L_x_121:
[----:B------:R-:W-:Y:S05]  /*4040*/  BSYNC B1 ;  /* 0x0000000000017941 */ /* 0x000fea0003800000 */
.L_x_120:
        /* <DEDUP_REMOVED lines=10> */
.L_x_123:
[----:B------:R-:W-:Y:S05]  /*40f0*/  BSYNC B1 ;  /* 0x0000000000017941 */ /* 0x000fea0003800000 */
.L_x_122:
        /* <DEDUP_REMOVED lines=10> */
.L_x_125:
[----:B------:R-:W-:Y:S05]  /*41a0*/  BSYNC B1 ;  /* 0x0000000000017941 */ /* 0x000fea0003800000 */
.L_x_124:
        /* <DEDUP_REMOVED lines=9> */
.L_x_127:
[----:B------:R-:W-:Y:S05]  /*4240*/  BSYNC B1 ;  /* 0x0000000000017941 */ /* 0x000fea0003800000 */
.L_x_126:
        /* <DEDUP_REMOVED lines=9> */
.L_x_129:
[----:B------:R-:W-:Y:S05]  /*42e0*/  BSYNC B1 ;  /* 0x0000000000017941 */ /* 0x000fea0003800000 */
.L_x_128:
        /* <DEDUP_REMOVED lines=10> */
.L_x_131:
[----:B------:R-:W-:Y:S05]  /*4390*/  BSYNC B1 ;  /* 0x0000000000017941 */ /* 0x000fea0003800000 */
.L_x_130:
        /* <DEDUP_REMOVED lines=10> */
.L_x_133:
[----:B------:R-:W-:Y:S05]  /*4440*/  BSYNC B1 ;  /* 0x0000000000017941 */ /* 0x000fea0003800000 */
.L_x_132:
        /* <DEDUP_REMOVED lines=9> */
.L_x_135:
[----:B------:R-:W-:Y:S05]  /*44e0*/  BSYNC B1 ;  /* 0x0000000000017941 */ /* 0x000fea0003800000 */
.L_x_134:
        /* <DEDUP_REMOVED lines=9> */
.L_x_137:
[----:B------:R-:W-:Y:S05]  /*4580*/  BSYNC B1 ;  /* 0x0000000000017941 */ /* 0x000fea0003800000 */
.L_x_136:
        /* <DEDUP_REMOVED lines=10> */
.L_x_139:
[----:B------:R-:W-:Y:S05]  /*4630*/  BSYNC B1 ;  /* 0x0000000000017941 */ /* 0x000fea0003800000 */
.L_x_138:
        /* <DEDUP_REMOVED lines=10> */
.L_x_141:
[----:B------:R-:W-:Y:S05]  /*46e0*/  BSYNC B1 ;  /* 0x0000000000017941 */ /* 0x000fea0003800000 */
.L_x_140:
        /* <DEDUP_REMOVED lines=9> */
.L_x_143:
[----:B------:R-:W-:Y:S05]  /*4780*/  BSYNC B1 ;  /* 0x0000000000017941 */ /* 0x000fea0003800000 */
.L_x_142:
        /* <DEDUP_REMOVED lines=9> */
.L_x_145:
[----:B------:R-:W-:Y:S05]  /*4820*/  BSYNC B1 ;  /* 0x0000000000017941 */ /* 0x000fea0003800000 */
.L_x_144:
        /* <DEDUP_REMOVED lines=10> */
.L_x_147:
[----:B------:R-:W-:Y:S05]  /*48d0*/  BSYNC B1 ;  /* 0x0000000000017941 */ /* 0x000fea0003800000 */
.L_x_146:
[----:B-----5:R-:W-:Y:S01]  /*48e0*/  LOP3.LUT R5, R24, 0xffffe000, RZ, 0xc0, !PT ;  /* 0xffffe00018057812 */ /* 0x020fe200078ec0ff */
[----:B------:R-:W-:Y:S01]  /*48f0*/  BSSY B1, `(.L_x_148) ;  /* 0x000000b000017945 */ /* 0x000fe20003800000 */
[----:B------:R-:W-:Y:S01]  /*4900*/  ISETP.GT.AND P1, PT, R4, 0x79, PT ;  /* 0x000000790400780c */ /* 0x000fe20003f24270 */
[----:B------:R-:W-:Y:S02]  /*4910*/  @P2 IMAD.MOV.U32 R4, RZ, RZ, R10 ;  /* 0x000000ffff042224 */ /* 0x000fe400078e000a */
[----:B------:R-:W-:Y:S01]  /*4920*/  FMUL R5, R5, R88 ;  /* 0x0000005805057220 */ /* 0x000fe20000400000 */
[----:B------:R-:W-:-:S03]  /*4930*/  ISETP.GT.AND P3, PT, R3, RZ, P1 ;  /* 0x000000ff0300720c */ /* 0x000fc60000f64270 */
[----:B------:R-:W-:Y:S01]  /*4940*/  FFMA R15, R84, R19, R5 ;  /* 0x00000013540f7223 */ /* 0x000fe20000000005 */
[----:B------:R-:W-:-:S04]  /*4950*/  @P2 IMAD.MOV.U32 R5, RZ, RZ, R11 ;  /* 0x000000ffff052224 */ /* 0x000fc800078e000b */
[----:B------:R-:W-:-:S05]  /*4960*/  F2FP.TF32.F32.PACK_B R15, R15 ;  /* 0x0000000fff0f723e */ /* 0x000fca00024050ff */
[----:B------:R0:W-:Y:S01]  /*4970*/  @P2 STG.E desc[UR38][R4.64+0x1e0], R15 ;  /* 0x0001e00f04002986 */ /* 0x0001e2000c101926 */
[----:B------:R-:W-:Y:S05]  /*4980*/  @!P3 BRA `(.L_x_149) ;  /* 0x000000000004b947 */ /* 0x000fea0003800000 */
[----:B------:R0:W5:Y:S02]  /*4990*/  LDG.E.LTC128B R24, desc[UR38][R6.64+0x1e4] ;  /* 0x0001e42606187981 */ /* 0x000164000c1e1920 */
.L_x_149:
[----:B------:R-:W-:Y:S05]  /*49a0*/  BSYNC B1 ;  /* 0x0000000000017941 */ /* 0x000fea0003800000 */
.L_x_148:
        /* <DEDUP_REMOVED lines=9> */
.L_x_151:
[----:B------:R-:W-:Y:S05]  /*4a40*/  BSYNC B1 ;  /* 0x0000000000017941 */ /* 0x000fea0003800000 */
.L_x_150:
[----:B-----5:R-:W-:Y:S01]  /*4a50*/  LOP3.LUT R5, R24, 0xffffe000, RZ, 0xc0, !PT ;  /* 0xffffe00018057812 */ /* 0x020fe200078ec0ff */
[----:B------:R-:W-:Y:S01]  /*4a60*/  @P0 IMAD.MOV.U32 R4, RZ, RZ, R12 ;  /* 0x000000ffff040224 */ /* 0x000fe200078e000c */
[----:B------:R-:W-:Y:S01]  /*4a70*/  ISETP.GT.AND P1, PT, R3, 0x8, P1 ;  /* 0x000000080300780c */ /* 0x000fe20000f24270 */
[----:B------:R-:W-:Y:S02]  /*4a80*/  BSSY B1, `(.L_x_152) ;  /* 0x0000008000017945 */ /* 0x000fe40003800000 */
[----:B------:R-:W-:-:S04]  /*4a90*/  FMUL R5, R5, R88 ;  /* 0x0000005805057220 */ /* 0x000fc80000400000 */
[----:B-1----:R-:W-:Y:S01]  /*4aa0*/  FFMA R7, R86, R19, R5 ;  /* 0x0000001356077223 */ /* 0x002fe20000000005 */
[----:B------:R-:W-:-:S04]  /*4ab0*/  @P0 IMAD.MOV.U32 R5, RZ, RZ, R13 ;  /* 0x000000ffff050224 */ /* 0x000fc800078e000d */
[----:B------:R-:W-:-:S05]  /*4ac0*/  F2FP.TF32.F32.PACK_B R7, R7 ;  /* 0x00000007ff07723e */ /* 0x000fca00024050ff */
[----:B------:R1:W-:Y:S01]  /*4ad0*/  @P0 STG.E desc[UR38][R4.64+0x1e0], R7 ;  /* 0x0001e00704000986 */ /* 0x0003e2000c101926 */
[----:B------:R-:W-:Y:S05]  /*4ae0*/  @!P1 BRA `(.L_x_153) ;  /* 0x0000000000049947 */ /* 0x000fea0003800000 */
[----:B------:R0:W5:Y:S02]  /*4af0*/  LDG.E.LTC128B R24, desc[UR38][R8.64+0x1e4] ;  /* 0x0001e42608187981 */ /* 0x000164000c1e1920 */
.L_x_153:
[----:B------:R-:W-:Y:S05]  /*4b00*/  BSYNC B1 ;  /* 0x0000000000017941 */ /* 0x000fea0003800000 */
.L_x_152:
[----:B------:R-:W-:Y:S05]  /*4b10*/  @!P1 BRA `(.L_x_154) ;  /* 0x0000001000e89947 */ /* 0x000fea0003800000 */
[----:B-----5:R-:W-:-:S05]  /*4b20*/  LOP3.LUT R3, R24, 0xffffe000, RZ, 0xc0, !PT ;  /* 0xffffe00018037812 */ /* 0x020fca00078ec0ff */
[----:B-1----:R-:W-:-:S04]  /*4b30*/  FMUL R4, R3, R88 ;  /* 0x0000005803047220 */ /* 0x002fc80000400000 */
[----:B------:R-:W-:-:S05]  /*4b40*/  FFMA R87, R87, R19, R4 ;  /* 0x0000001357577223 */ /* 0x000fca0000000004 */
[----:B------:R-:W-:-:S05]  /*4b50*/  F2FP.TF32.F32.PACK_B R87, R87 ;  /* 0x00000057ff57723e */ /* 0x000fca00024050ff */
[----:B------:R1:W-:Y:S01]  /*4b60*/  STG.E desc[UR38][R12.64+0x1e4], R87 ;  /* 0x0001e4570c007986 */ /* 0x0003e2000c101926 */
[----:B------:R-:W-:Y:S05]  /*4b70*/  BRA `(.L_x_154) ;  /* 0x0000001000d07947 */ /* 0x000fea0003800000 */
.L_x_29:
[----:B------:R-:W-:Y:S01]  /*4b80*/  ISETP.GT.AND P4, PT, R4, 0x1, PT ;  /* 0x000000010400780c */ /* 0x000fe20003f84270 */
[----:B------:R-:W-:Y:S01]  /*4b90*/  ULDC.64 UR4, c[0x0][0x5c0] ;  /* 0x0001700000047ab9 */ /* 0x000fe20000000a00 */
[-C--:B------:R-:W-:Y:S01]  /*4ba0*/  FMUL R5, R24, R19.reuse ;  /* 0x0000001318057220 */ /* 0x080fe20000400000 */
[----:B------:R-:W-:Y:S01]  /*4bb0*/  LEA R6, P3, R102, UR4, 0x2 ;  /* 0x0000000466067c11 */ /* 0x000fe2000f8610ff */
[-C--:B------:R-:W-:Y:S01]  /*4bc0*/  FMUL R25, R25, R19.reuse ;  /* 0x0000001319197220 */ /* 0x080fe20000400000 */
[----:B------:R-:W-:Y:S01]  /*4bd0*/  ISETP.GT.AND P1, PT, R3, RZ, P4 ;  /* 0x000000ff0300720c */ /* 0x000fe20002724270 */
[-C--:B------:R-:W-:Y:S01]  /*4be0*/  FMUL R11, R26, R19.reuse ;  /* 0x000000131a0b7220 */ /* 0x080fe20000400000 */
[----:B------:R-:W-:Y:S01]  /*4bf0*/  LEA.HI.X R7, R102, UR5, R113, 0x2, P3 ;  /* 0x0000000566077c11 */ /* 0x000fe200098f1471 */
[----:B------:R-:W-:Y:S01]  /*4c00*/  FMUL R27, R27, R19 ;  /* 0x000000131b1b7220 */ /* 0x000fe20000400000 */
[----:B------:R-:W-:Y:S01]  /*4c10*/  F2FP.TF32.F32.PACK_B R5, R5 ;  /* 0x00000005ff05723e */ /* 0x000fe200024050ff */
[----:B------:R-:W-:Y:S01]  /*4c20*/  FMUL R29, R29, R19 ;  /* 0x000000131d1d7220 */ /* 0x000fe20000400000 */
[----:B------:R-:W-:Y:S01]  /*4c30*/  F2FP.TF32.F32.PACK_B R25, R25 ;  /* 0x00000019ff19723e */ /* 0x000fe200024050ff */
[-C--:B------:R-:W-:Y:S01]  /*4c40*/  FMUL R31, R31, R19.reuse ;  /* 0x000000131f1f7220 */ /* 0x080fe20000400000 */
[C---:B------:R-:W-:Y:S01]  /*4c50*/  SHF.L.U64.HI R9, R92.reuse, 0x2, R91 ;  /* 0x000000025c097819 */ /* 0x040fe2000001025b */
[----:B------:R0:W-:Y:S01]  /*4c60*/  @P2 STG.E desc[UR38][R6.64], R5 ;  /* 0x0000000506002986 */ /* 0x0001e2000c101926 */
[----:B------:R-:W-:Y:S01]  /*4c70*/  LEA R8, P3, R92, R6, 0x2 ;  /* 0x000000065c087211 */ /* 0x000fe200078610ff */
[-C--:B------:R-:W-:Y:S01]  /*4c80*/  FMUL R13, R32, R19.reuse ;  /* 0x00000013200d7220 */ /* 0x080fe20000400000 */
[C---:B------:R-:W-:Y:S01]  /*4c90*/  ISETP.GT.AND P2, PT, R4.reuse, 0x8, PT ;  /* 0x000000080400780c */ /* 0x040fe20003f44270 */
[----:B------:R-:W-:Y:S01]  /*4ca0*/  @P1 STG.E desc[UR38][R6.64+0x4], R25 ;  /* 0x0000041906001986 */ /* 0x000fe2000c101926 */
[----:B------:R-:W-:Y:S01]  /*4cb0*/  ISETP.GT.AND P1, PT, R4, 0x9, PT ;  /* 0x000000090400780c */ /* 0x000fe20003f24270 */
[----:B------:R-:W-:Y:S01]  /*4cc0*/  IMAD.X R9, R9, 0x1, R7, P3 ;  /* 0x0000000109097824 */ /* 0x000fe200018e0607 */
[----:B------:R-:W-:Y:S01]  /*4cd0*/  ISETP.GT.AND P0, PT, R3, 0x8, P0 ;  /* 0x000000080300780c */ /* 0x000fe20000704270 */
[-C--:B------:R-:W-:Y:S01]  /*4ce0*/  FMUL R33, R33, R19.reuse ;  /* 0x0000001321217220 */ /* 0x080fe20000400000 */
[----:B------:R-:W-:Y:S01]  /*4cf0*/  ISETP.GT.AND P4, PT, R3, 0x8, P4 ;  /* 0x000000080300780c */ /* 0x000fe20002784270 */
[-C--:B------:R-:W-:Y:S01]  /*4d00*/  FMUL R35, R35, R19.reuse ;  /* 0x0000001323237220 */ /* 0x080fe20000400000 */
[C---:B------:R-:W-:Y:S01]  /*4d10*/  ISETP.GT.AND P5, PT, R3.reuse, RZ, P2 ;  /* 0x000000ff0300720c */ /* 0x040fe200017a4270 */
[-C--:B0-----:R-:W-:Y:S01]  /*4d20*/  FMUL R5, R28, R19.reuse ;  /* 0x000000131c057220 */ /* 0x081fe20000400000 */
[----:B------:R-:W-:Y:S01]  /*4d30*/  ISETP.GT.AND P3, PT, R3, RZ, P1 ;  /* 0x000000ff0300720c */ /* 0x000fe20000f64270 */
[----:B------:R-:W-:Y:S01]  /*4d40*/  FMUL R37, R37, R19 ;  /* 0x0000001325257220 */ /* 0x000fe20000400000 */
[----:B------:R-:W-:Y:S01]  /*4d50*/  F2FP.TF32.F32.PACK_B R11, R11 ;  /* 0x0000000bff0b723e */ /* 0x000fe200024050ff */
[----:B------:R-:W-:Y:S01]  /*4d60*/  FMUL R39, R39, R19 ;  /* 0x0000001327277220 */ /* 0x000fe20000400000 */
[----:B------:R-:W-:Y:S01]  /*4d70*/  F2FP.TF32.F32.PACK_B R27, R27 ;  /* 0x0000001bff1b723e */ /* 0x000fe200024050ff */
[----:B------:R-:W-:Y:S01]  /*4d80*/  FMUL R41, R41, R19 ;  /* 0x0000001329297220 */ /* 0x000fe20000400000 */
[----:B------:R-:W-:Y:S01]  /*4d90*/  F2FP.TF32.F32.PACK_B R5, R5 ;  /* 0x00000005ff05723e */ /* 0x000fe200024050ff */
[----:B------:R0:W-:Y:S01]  /*4da0*/  @P0 STG.E desc[UR38][R8.64], R11 ;  /* 0x0000000b08000986 */ /* 0x0001e2000c101926 */
[----:B------:R-:W-:Y:S01]  /*4db0*/  F2FP.TF32.F32.PACK_B R29, R29 ;  /* 0x0000001dff1d723e */ /* 0x000fe200024050ff */
[-C--:B------:R-:W-:Y:S01]  /*4dc0*/  FMUL R43, R43, R19.reuse ;  /* 0x000000132b2b7220 */ /* 0x080fe20000400000 */
[C---:B------:R-:W-:Y:S01]  /*4dd0*/  ISETP.GT.AND P0, PT, R4.reuse, 0x10, PT ;  /* 0x000000100400780c */ /* 0x040fe20003f04270 */
[----:B------:R-:W-:Y:S01]  /*4de0*/  @P4 STG.E desc[UR38][R8.64+0x4], R27 ;  /* 0x0000041b08004986 */ /* 0x000fe2000c101926 */
[----:B------:R-:W-:Y:S01]  /*4df0*/  ISETP.GT.AND P2, PT, R3, 0x8, P2 ;  /* 0x000000080300780c */ /* 0x000fe20001744270 */
[-C--:B------:R-:W-:Y:S01]  /*4e00*/  FMUL R45, R45, R19.reuse ;  /* 0x000000132d2d7220 */ /* 0x080fe20000400000 */
[C---:B------:R-:W-:Y:S01]  /*4e10*/  ISETP.GT.AND P1, PT, R3.reuse, 0x8, P1 ;  /* 0x000000080300780c */ /* 0x040fe20000f24270 */
[----:B------:R1:W-:Y:S01]  /*4e20*/  @P5 STG.E desc[UR38][R6.64+0x20], R5 ;  /* 0x0000200506005986 */ /* 0x0003e2000c101926 */
[----:B------:R-:W-:Y:S01]  /*4e30*/  ISETP.GT.AND P5, PT, R3, RZ, P0 ;  /* 0x000000ff0300720c */ /* 0x000fe200007a4270 */
[----:B------:R-:W-:Y:S01]  /*4e40*/  FMUL R47, R47, R19 ;  /* 0x000000132f2f7220 */ /* 0x000fe20000400000 */
[----:B------:R-:W-:Y:S01]  /*4e50*/  F2FP.TF32.F32.PACK_B R31, R31 ;  /* 0x0000001fff1f723e */ /* 0x000fe200024050ff */
[----:B------:R-:W-:Y:S01]  /*4e60*/  @P3 STG.E desc[UR38][R6.64+0x24], R29 ;  /* 0x0000241d06003986 */ /* 0x000fe2000c101926 */
[----:B------:R-:W-:Y:S01]  /*4e70*/  ISETP.GT.AND P3, PT, R4, 0x11, PT ;  /* 0x000000110400780c */ /* 0x000fe20003f64270 */
[----:B0-----:R-:W-:Y:S01]  /*4e80*/  FMUL R11, R30, R19 ;  /* 0x000000131e0b7220 */ /* 0x001fe20000400000 */
[----:B------:R-:W-:Y:S01]  /*4e90*/  F2FP.TF32.F32.PACK_B R13, R13 ;  /* 0x0000000dff0d723e */ /* 0x000fe200024050ff */
[-C--:B------:R-:W-:Y:S01]  /*4ea0*/  FMUL R49, R49, R19.reuse ;  /* 0x0000001331317220 */ /* 0x080fe20000400000 */
[----:B------:R-:W-:Y:S01]  /*4eb0*/  ISETP.GT.AND P4, PT, R3, RZ, P3 ;  /* 0x000000ff0300720c */ /* 0x000fe20001f84270 */
[----:B------:R-:W-:Y:S01]  /*4ec0*/  FMUL R51, R51, R19 ;  /* 0x0000001333337220 */ /* 0x000fe20000400000 */
[----:B------:R-:W-:Y:S01]  /*4ed0*/  F2FP.TF32.F32.PACK_B R11, R11 ;  /* 0x0000000bff0b723e */ /* 0x000fe200024050ff */
[----:B-1----:R-:W-:Y:S01]  /*4ee0*/  FMUL R5, R34, R19 ;  /* 0x0000001322057220 */ /* 0x002fe20000400000 */
[----:B------:R-:W-:Y:S01]  /*4ef0*/  F2FP.TF32.F32.PACK_B R33, R33 ;  /* 0x00000021ff21723e */ /* 0x000fe200024050ff */
[-C--:B------:R-:W-:Y:S01]  /*4f00*/  FMUL R53, R53, R19.reuse ;  /* 0x0000001335357220 */ /* 0x080fe20000400000 */
[----:B------:R-:W-:Y:S01]  /*4f10*/  ISETP.GT.AND P0, PT, R3, 0x8, P0 ;  /* 0x000000080300780c */ /* 0x000fe20000704270 */
[----:B------:R0:W-:Y:S01]  /*4f20*/  @P2 STG.E desc[UR38][R8.64+0x20], R11 ;  /* 0x0000200b08002986 */ /* 0x0001e2000c101926 */
[C---:B------:R-:W-:Y:S01]  /*4f30*/  ISETP.GT.AND P2, PT, R4.reuse, 0x19, PT ;  /* 0x000000190400780c */ /* 0x040fe20003f44270 */
[----:B------:R-:W-:Y:S01]  /*4f40*/  FMUL R55, R55, R19 ;  /* 0x0000001337377220 */ /* 0x000fe20000400000 */
[----:B------:R-:W-:Y:S01]  /*4f50*/  F2FP.TF32.F32.PACK_B R5, R5 ;  /* 0x00000005ff05723e */ /* 0x000fe200024050ff */
[----:B------:R-:W-:Y:S01]  /*4f60*/  @P1 STG.E desc[UR38][R8.64+0x24], R31 ;  /* 0x0000241f08001986 */ /* 0x000fe2000c101926 */
[----:B------:R-:W-:Y:S01]  /*4f70*/  ISETP.GT.AND P1, PT, R4, 0x18, PT ;  /* 0x000000180400780c */ /* 0x000fe20003f24270 */
[----:B------:R-:W-:Y:S01]  /*4f80*/  FMUL R57, R57, R19 ;  /* 0x0000001339397220 */ /* 0x000fe20000400000 */
[----:B------:R-:W-:Y:S01]  /*4f90*/  F2FP.TF32.F32.PACK_B R35, R35 ;  /* 0x00000023ff23723e */ /* 0x000fe200024050ff */
[----:B------:R1:W-:Y:S01]  /*4fa0*/  @P5 STG.E desc[UR38][R6.64+0x40], R13 ;  /* 0x0000400d06005986 */ /* 0x0003e2000c101926 */
[----:B------:R-:W-:Y:S01]  /*4fb0*/  ISETP.GT.AND P5, PT, R3, RZ, P1 ;  /* 0x000000ff0300720c */ /* 0x000fe20000fa4270 */
[----:B------:R-:W-:Y:S01]  /*4fc0*/  FMUL R59, R59, R19 ;  /* 0x000000133b3b7220 */ /* 0x000fe20000400000 */
[----:B------:R-:W-:Y:S01]  /*4fd0*/  F2FP.TF32.F32.PACK_B R37, R37 ;  /* 0x00000025ff25723e */ /* 0x000fe200024050ff */
[----:B------:R-:W-:Y:S01]  /*4fe0*/  @P4 STG.E desc[UR38][R6.64+0x44], R33 ;  /* 0x0000442106004986 */ /* 0x000fe2000c101926 */
[C---:B------:R-:W-:Y:S01]  /*4ff0*/  ISETP.GT.AND P4, PT, R3.reuse, 0x8, P3 ;  /* 0x000000080300780c */ /* 0x040fe20001f84270 */
[-C--:B0-----:R-:W-:Y:S01]  /*5000*/  FMUL R11, R36, R19.reuse ;  /* 0x00000013240b7220 */ /* 0x081fe20000400000 */
[----:B------:R-:W-:Y:S01]  /*5010*/  ISETP.GT.AND P3, PT, R3, RZ, P2 ;  /* 0x000000ff0300720c */ /* 0x000fe20001764270 */
[----:B------:R0:W-:Y:S01]  /*5020*/  @P0 STG.E desc[UR38][R8.64+0x40], R5 ;  /* 0x0000400508000986 */ /* 0x0001e2000c101926 */
[----:B------:R-:W-:Y:S01]  /*5030*/  ISETP.GT.AND P0, PT, R4, 0x20, PT ;  /* 0x000000200400780c */ /* 0x000fe20003f04270 */
[----:B------:R-:W-:Y:S01]  /*5040*/  FMUL R61, R61, R19 ;  /* 0x000000133d3d7220 */ /* 0x000fe20000400000 */
[----:B------:R-:W-:Y:S01]  /*5050*/  F2FP.TF32.F32.PACK_B R11, R11 ;  /* 0x0000000bff0b723e */ /* 0x000fe200024050ff */
[-C--:B-1----:R-:W-:Y:S01]  /*5060*/  FMUL R13, R40, R19.reuse ;  /* 0x00000013280d7220 */ /* 0x082fe20000400000 */
[----:B------:R-:W-:Y:S01]  /*5070*/  ISETP.GT.AND P1, PT, R3, 0x8, P1 ;  /* 0x000000080300780c */ /* 0x000fe20000f24270 */
[----:B------:R-:W-:Y:S01]  /*5080*/  FMUL R63, R63, R19 ;  /* 0x000000133f3f7220 */ /* 0x000fe20000400000 */
[----:B------:R-:W-:Y:S01]  /*5090*/  F2FP.TF32.F32.PACK_B R39, R39 ;  /* 0x00000027ff27723e */ /* 0x000fe200024050ff */
[----:B------:R-:W-:Y:S01]  /*50a0*/  FMUL R65, R65, R19 ;  /* 0x0000001341417220 */ /* 0x000fe20000400000 */
[----:B------:R-:W-:Y:S01]  /*50b0*/  F2FP.TF32.F32.PACK_B R13, R13 ;  /* 0x0000000dff0d723e */ /* 0x000fe200024050ff */
[----:B------:R-:W-:Y:S01]  /*50c0*/  @P4 STG.E desc[UR38][R8.64+0x44], R35 ;  /* 0x0000442308004986 */ /* 0x000fe2000c101926 */
[C---:B------:R-:W-:Y:S01]  /*50d0*/  ISETP.GT.AND P4, PT, R3.reuse, 0x8, P2 ;  /* 0x000000080300780c */ /* 0x040fe20001784270 */
[-C--:B0-----:R-:W-:Y:S01]  /*50e0*/  FMUL R5, R38, R19.reuse ;  /* 0x0000001326057220 */ /* 0x081fe20000400000 */
[C---:B------:R-:W-:Y:S01]  /*50f0*/  ISETP.GT.AND P2, PT, R4.reuse, 0x21, PT ;  /* 0x000000210400780c */ /* 0x040fe20003f44270 */
[----:B------:R0:W-:Y:S01]  /*5100*/  @P5 STG.E desc[UR38][R6.64+0x60], R11 ;  /* 0x0000600b06005986 */ /* 0x0001e2000c101926 */
[----:B------:R-:W-:Y:S01]  /*5110*/  ISETP.GT.AND P5, PT, R3, RZ, P0 ;  /* 0x000000ff0300720c */ /* 0x000fe200007a4270 */
[----:B------:R-:W-:Y:S01]  /*5120*/  FMUL R67, R67, R19 ;  /* 0x0000001343437220 */ /* 0x000fe20000400000 */
[----:B------:R-:W-:Y:S01]  /*5130*/  F2FP.TF32.F32.PACK_B R5, R5 ;  /* 0x00000005ff05723e */ /* 0x000fe200024050ff */
[----:B------:R-:W-:Y:S01]  /*5140*/  @P3 STG.E desc[UR38][R6.64+0x64], R37 ;  /* 0x0000642506003986 */ /* 0x000fe2000c101926 */
[----:B------:R-:W-:Y:S01]  /*5150*/  ISETP.GT.AND P3, PT, R3, RZ, P2 ;  /* 0x000000ff0300720c */ /* 0x000fe20001764270 */
[----:B------:R-:W-:Y:S01]  /*5160*/  FMUL R69, R69, R19 ;  /* 0x0000001345457220 */ /* 0x000fe20000400000 */
[----:B------:R-:W-:Y:S01]  /*5170*/  F2FP.TF32.F32.PACK_B R41, R41 ;  /* 0x00000029ff29723e */ /* 0x000fe200024050ff */
[----:B------:R1:W-:Y:S01]  /*5180*/  @P1 STG.E desc[UR38][R8.64+0x60], R5 ;  /* 0x0000600508001986 */ /* 0x0003e2000c101926 */
[----:B------:R-:W-:Y:S01]  /*5190*/  ISETP.GT.AND P1, PT, R4, 0x28, PT ;  /* 0x000000280400780c */ /* 0x000fe20003f24270 */
[-C--:B------:R-:W-:Y:S01]  /*51a0*/  FMUL R71, R71, R19.reuse ;  /* 0x0000001347477220 */ /* 0x080fe20000400000 */
[C---:B------:R-:W-:Y:S01]  /*51b0*/  ISETP.GT.AND P0, PT, R3.reuse, 0x8, P0 ;  /* 0x000000080300780c */ /* 0x040fe20000704270 */
[----:B------:R-:W-:Y:S01]  /*51c0*/  @P4 STG.E desc[UR38][R8.64+0x64], R39 ;  /* 0x0000642708004986 */ /* 0x000fe2000c101926 */
[C---:B------:R-:W-:Y:S01]  /*51d0*/  ISETP.GT.AND P4, PT, R3.reuse, 0x8, P2 ;  /* 0x000000080300780c */ /* 0x040fe20001784270 */
[-C--:B0-----:R-:W-:Y:S01]  /*51e0*/  FMUL R11, R44, R19.reuse ;  /* 0x000000132c0b7220 */ /* 0x081fe20000400000 */
[----:B------:R-:W-:Y:S01]  /*51f0*/  ISETP.GT.AND P2, PT, R4, 0x29, PT ;  /* 0x000000290400780c */ /* 0x000fe20003f44270 */
[----:B------:R0:W-:Y:S01]  /*5200*/  @P5 STG.E desc[UR38][R6.64+0x80], R13 ;  /* 0x0000800d06005986 */ /* 0x0001e2000c101926 */
[----:B------:R-:W-:Y:S01]  /*5210*/  ISETP.GT.AND P5, PT, R3, RZ, P1 ;  /* 0x000000ff0300720c */ /* 0x000fe20000fa4270 */
[----:B------:R-:W-:Y:S01]  /*5220*/  FMUL R73, R73, R19 ;  /* 0x0000001349497220 */ /* 0x000fe20000400000 */
[----:B------:R-:W-:Y:S01]  /*5230*/  F2FP.TF32.F32.PACK_B R43, R43 ;  /* 0x0000002bff2b723e */ /* 0x000fe200024050ff */
[-C--:B-1----:R-:W-:Y:S01]  /*5240*/  FMUL R5, R42, R19.reuse ;  /* 0x000000132a057220 */ /* 0x082fe20000400000 */
[----:B------:R-:W-:Y:S01]  /*5250*/  @P3 STG.E desc[UR38][R6.64+0x84], R41 ;  /* 0x0000842906003986 */ /* 0x000fe2000c101926 */
[----:B------:R-:W-:Y:S01]  /*5260*/  ISETP.GT.AND P3, PT, R3, RZ, P2 ;  /* 0x000000ff0300720c */ /* 0x000fe20001764270 */
[----:B------:R-:W-:Y:S01]  /*5270*/  FMUL R75, R75, R19 ;  /* 0x000000134b4b7220 */ /* 0x000fe20000400000 */
[----:B------:R-:W-:Y:S01]  /*5280*/  F2FP.TF32.F32.PACK_B R11, R11 ;  /* 0x0000000bff0b723e */ /* 0x000fe200024050ff */
[----:B------:R-:W-:Y:S01]  /*5290*/  FMUL R77, R77, R19 ;  /* 0x000000134d4d7220 */ /* 0x000fe20000400000 */
[----:B------:R-:W-:Y:S01]  /*52a0*/  F2FP.TF32.F32.PACK_B R5, R5 ;  /* 0x00000005ff05723e */ /* 0x000fe200024050ff */
[----:B------:R-:W-:Y:S01]  /*52b0*/  FMUL R79, R79, R19 ;  /* 0x000000134f4f7220 */ /* 0x000fe20000400000 */
[----:B------:R-:W-:Y:S01]  /*52c0*/  F2FP.TF32.F32.PACK_B R45, R45 ;  /* 0x0000002dff2d723e */ /* 0x000fe200024050ff */
[-C--:B0-----:R-:W-:Y:S01]  /*52d0*/  FMUL R13, R48, R19.reuse ;  /* 0x00000013300d7220 */ /* 0x081fe20000400000 */
[----:B------:R-:W-:Y:S01]  /*52e0*/  ISETP.GT.AND P1, PT, R3, 0x8, P1 ;  /* 0x000000080300780c */ /* 0x000fe20000f24270 */
[----:B------:R0:W-:Y:S01]  /*52f0*/  @P0 STG.E desc[UR38][R8.64+0x80], R5 ;  /* 0x0000800508000986 */ /* 0x0001e2000c101926 */
[----:B------:R-:W-:Y:S01]  /*5300*/  ISETP.GT.AND P0, PT, R4, 0x30, PT ;  /* 0x000000300400780c */ /* 0x000fe20003f04270 */
[----:B------:R-:W-:Y:S01]  /*5310*/  FMUL R81, R81, R19 ;  /* 0x0000001351517220 */ /* 0x000fe20000400000 */
[----:B------:R-:W-:Y:S01]  /*5320*/  F2FP.TF32.F32.PACK_B R47, R47 ;  /* 0x0000002fff2f723e */ /* 0x000fe200024050ff */
[----:B------:R-:W-:Y:S01]  /*5330*/  @P4 STG.E desc[UR38][R8.64+0x84], R43 ;  /* 0x0000842b08004986 */ /* 0x000fe2000c101926 */
[C---:B------:R-:W-:Y:S01]  /*5340*/  ISETP.GT.AND P4, PT, R3.reuse, 0x8, P2 ;  /* 0x000000080300780c */ /* 0x040fe20001784270 */
[-C--:B------:R-:W-:Y:S01]  /*5350*/  FMUL R15, R82, R19.reuse ;  /* 0x00000013520f7220 */ /* 0x080fe20000400000 */
[----:B------:R-:W-:Y:S01]  /*5360*/  ISETP.GT.AND P2, PT, R4, 0x31, PT ;  /* 0x000000310400780c */ /* 0x000fe20003f44270 */
[----:B------:R1:W-:Y:S01]  /*5370*/  @P5 STG.E desc[UR38][R6.64+0xa0], R11 ;  /* 0x0000a00b06005986 */ /* 0x0003e2000c101926 */
[----:B------:R-:W-:Y:S01]  /*5380*/  ISETP.GT.AND P5, PT, R3, RZ, P0 ;  /* 0x000000ff0300720c */ /* 0x000fe200007a4270 */
[----:B------:R-:W-:Y:S01]  /*5390*/  FMUL R83, R83, R19 ;  /* 0x0000001353537220 */ /* 0x000fe20000400000 */
[----:B------:R-:W-:Y:S01]  /*53a0*/  F2FP.TF32.F32.PACK_B R13, R13 ;  /* 0x0000000dff0d723e */ /* 0x000fe200024050ff */
[-C--:B0-----:R-:W-:Y:S01]  /*53b0*/  FMUL R5, R46, R19.reuse ;  /* 0x000000132e057220 */ /* 0x081fe20000400000 */
[----:B------:R-:W-:Y:S01]  /*53c0*/  @P3 STG.E desc[UR38][R6.64+0xa4], R45 ;  /* 0x0000a42d06003986 */ /* 0x000fe2000c101926 */
[----:B------:R-:W-:Y:S01]  /*53d0*/  ISETP.GT.AND P3, PT, R3, RZ, P2 ;  /* 0x000000ff0300720c */ /* 0x000fe20001764270 */
[----:B------:R-:W-:Y:S01]  /*53e0*/  FMUL R21, R84, R19 ;  /* 0x0000001354157220 */ /* 0x000fe20000400000 */
[----:B------:R-:W-:Y:S01]  /*53f0*/  F2FP.TF32.F32.PACK_B R49, R49 ;  /* 0x00000031ff31723e */ /* 0x000fe200024050ff */
[----:B------:R-:W-:Y:S01]  /*5400*/  FMUL R85, R85, R19 ;  /* 0x0000001355557220 */ /* 0x000fe20000400000 */
[----:B------:R-:W-:Y:S01]  /*5410*/  F2FP.TF32.F32.PACK_B R5, R5 ;  /* 0x00000005ff05723e */ /* 0x000fe200024050ff */
[-C--:B------:R-:W-:Y:S01]  /*5420*/  FMUL R87, R87, R19.reuse ;  /* 0x0000001357577220 */ /* 0x080fe20000400000 */
[----:B------:R-:W-:Y:S01]  /*5430*/  ISETP.GT.AND P0, PT, R3, 0x8, P0 ;  /* 0x000000080300780c */ /* 0x000fe20000704270 */
[----:B-1----:R-:W-:Y:S01]  /*5440*/  FMUL R11, R52, R19 ;  /* 0x00000013340b7220 */ /* 0x002fe20000400000 */
[----:B------:R-:W-:Y:S01]  /*5450*/  F2FP.TF32.F32.PACK_B R51, R51 ;  /* 0x00000033ff33723e */ /* 0x000fe200024050ff */
[----:B------:R0:W-:Y:S01]  /*5460*/  @P1 STG.E desc[UR38][R8.64+0xa0], R5 ;  /* 0x0000a00508001986 */ /* 0x0001e2000c101926 */
[----:B------:R-:W-:-:S02]  /*5470*/  ISETP.GT.AND P1, PT, R4, 0x38, PT ;  /* 0x000000380400780c */ /* 0x000fc40003f24270 */
[----:B------:R-:W-:Y:S01]  /*5480*/  F2FP.TF32.F32.PACK_B R11, R11 ;  /* 0x0000000bff0b723e */ /* 0x000fe200024050ff */
[----:B------:R-:W-:Y:S01]  /*5490*/  @P4 STG.E desc[UR38][R8.64+0xa4], R47 ;  /* 0x0000a42f08004986 */ /* 0x000fe2000c101926 */
[C---:B------:R-:W-:Y:S02]  /*54a0*/  ISETP.GT.AND P4, PT, R3.reuse, 0x8, P2 ;  /* 0x000000080300780c */ /* 0x040fe40001784270 */
[----:B------:R-:W-:Y:S01]  /*54b0*/  ISETP.GT.AND P2, PT, R4, 0x39, PT ;  /* 0x000000390400780c */ /* 0x000fe20003f44270 */
[----:B------:R1:W-:Y:S01]  /*54c0*/  @P5 STG.E desc[UR38][R6.64+0xc0], R13 ;  /* 0x0000c00d06005986 */ /* 0x0003e2000c101926 */
[C---:B------:R-:W-:Y:S02]  /*54d0*/  ISETP.GT.AND P5, PT, R3.reuse, RZ, P1 ;  /* 0x000000ff0300720c */ /* 0x040fe40000fa4270 */
[----:B------:R-:W-:Y:S01]  /*54e0*/  F2FP.TF32.F32.PACK_B R53, R53 ;  /* 0x00000035ff35723e */ /* 0x000fe200024050ff */
[----:B0-----:R-:W-:Y:S01]  /*54f0*/  FMUL R5, R50, R19 ;  /* 0x0000001332057220 */ /* 0x001fe20000400000 */
[----:B------:R-:W-:Y:S01]  /*5500*/  @P3 STG.E desc[UR38][R6.64+0xc4], R49 ;  /* 0x0000c43106003986 */ /* 0x000fe2000c101926 */
[----:B------:R-:W-:-:S02]  /*5510*/  ISETP.GT.AND P3, PT, R3, RZ, P2 ;  /* 0x000000ff0300720c */ /* 0x000fc40001764270 */
[----:B------:R-:W-:Y:S02]  /*5520*/  ISETP.GT.AND P1, PT, R3, 0x8, P1 ;  /* 0x000000080300780c */ /* 0x000fe40000f24270 */
[----:B------:R-:W-:Y:S01]  /*5530*/  F2FP.TF32.F32.PACK_B R5, R5 ;  /* 0x00000005ff05723e */ /* 0x000fe200024050ff */
[----:B-1----:R-:W-:Y:S01]  /*5540*/  FMUL R13, R56, R19 ;  /* 0x00000013380d7220 */ /* 0x002fe20000400000 */
[----:B------:R-:W-:-:S03]  /*5550*/  F2FP.TF32.F32.PACK_B R55, R55 ;  /* 0x00000037ff37723e */ /* 0x000fc600024050ff */
[----:B------:R0:W-:Y:S01]  /*5560*/  @P0 STG.E desc[UR38][R8.64+0xc0], R5 ;  /* 0x0000c00508000986 */ /* 0x0001e2000c101926 */
[C---:B------:R-:W-:Y:S02]  /*5570*/  ISETP.GT.AND P0, PT, R4.reuse, 0x40, PT ;  /* 0x000000400400780c */ /* 0x040fe40003f04270 */
        /* <DEDUP_REMOVED lines=71> */
[----:B------:R-:W-:Y:S01]  /*59f0*/  @P3 STG.E desc[UR38][R6.64+0x164], R69 ;  /* 0x0001644506003986 */ /* 0x000fe2000c101926 */
[----:B0-----:R-:W-:Y:S01]  /*5a00*/  FMUL R5, R70, R19 ;  /* 0x0000001346057220 */ /* 0x001fe20000400000 */
[----:B------:R-:W-:-:S02]  /*5a10*/  ISETP.GT.AND P3, PT, R3, RZ, P2 ;  /* 0x000000ff0300720c */ /* 0x000fc40001764270 */
[----:B------:R-:W-:Y:S02]  /*5a20*/  ISETP.GT.AND P0, PT, R3, 0x8, P0 ;  /* 0x000000080300780c */ /* 0x000fe40000704270 */
[----:B------:R-:W-:Y:S01]  /*5a30*/  F2FP.TF32.F32.PACK_B R5, R5 ;  /* 0x00000005ff05723e */ /* 0x000fe200024050ff */
[----:B-1----:R-:W-:Y:S01]  /*5a40*/  FMUL R11, R76, R19 ;  /* 0x000000134c0b7220 */ /* 0x002fe20000400000 */
[----:B------:R-:W-:-:S03]  /*5a50*/  F2FP.TF32.F32.PACK_B R75, R75 ;  /* 0x0000004bff4b723e */ /* 0x000fc600024050ff */
[----:B------:R0:W-:Y:S01]  /*5a60*/  @P1 STG.E desc[UR38][R8.64+0x160], R5 ;  /* 0x0001600508001986 */ /* 0x0001e2000c101926 */
[----:B------:R-:W-:Y:S02]  /*5a70*/  F2FP.TF32.F32.PACK_B R77, R77 ;  /* 0x0000004dff4d723e */ /* 0x000fe400024050ff */
[----:B------:R-:W-:Y:S01]  /*5a80*/  F2FP.TF32.F32.PACK_B R11, R11 ;  /* 0x0000000bff0b723e */ /* 0x000fe200024050ff */
[----:B------:R-:W-:Y:S01]  /*5a90*/  @P4 STG.E desc[UR38][R8.64+0x164], R71 ;  /* 0x0001644708004986 */ /* 0x000fe2000c101926 */
[C---:B------:R-:W-:Y:S02]  /*5aa0*/  ISETP.GT.AND P4, PT, R4.reuse, 0x68, PT ;  /* 0x000000680400780c */ /* 0x040fe40003f84270 */
[----:B------:R-:W-:Y:S01]  /*5ab0*/  F2FP.TF32.F32.PACK_B R79, R79 ;  /* 0x0000004fff4f723e */ /* 0x000fe200024050ff */
[----:B------:R1:W-:Y:S01]  /*5ac0*/  @P5 STG.E desc[UR38][R6.64+0x180], R13 ;  /* 0x0001800d06005986 */ /* 0x0003e2000c101926 */
[----:B------:R-:W-:Y:S02]  /*5ad0*/  ISETP.GT.AND P5, PT, R4, 0x69, PT ;  /* 0x000000690400780c */ /* 0x000fe40003fa4270 */
[----:B------:R-:W-:Y:S01]  /*5ae0*/  F2FP.TF32.F32.PACK_B R81, R81 ;  /* 0x00000051ff51723e */ /* 0x000fe200024050ff */
[----:B------:R-:W-:Y:S01]  /*5af0*/  @P3 STG.E desc[UR38][R6.64+0x184], R73 ;  /* 0x0001844906003986 */ /* 0x000fe2000c101926 */
[C---:B------:R-:W-:Y:S01]  /*5b00*/  ISETP.GT.AND P3, PT, R3.reuse, 0x8, P2 ;  /* 0x000000080300780c */ /* 0x040fe20001764270 */
[----:B0-----:R-:W-:Y:S01]  /*5b10*/  FMUL R5, R74, R19 ;  /* 0x000000134a057220 */ /* 0x001fe20000400000 */
[----:B------:R-:W-:-:S02]  /*5b20*/  ISETP.GT.AND P2, PT, R3, RZ, P4 ;  /* 0x000000ff0300720c */ /* 0x000fc40002744270 */
[C---:B------:R-:W-:Y:S02]  /*5b30*/  ISETP.GT.AND P1, PT, R3.reuse, RZ, P5 ;  /* 0x000000ff0300720c */ /* 0x040fe40002f24270 */
[C---:B------:R-:W-:Y:S01]  /*5b40*/  ISETP.GT.AND P4, PT, R3.reuse, 0x8, P4 ;  /* 0x000000080300780c */ /* 0x040fe20002784270 */
[----:B-1----:R-:W-:Y:S01]  /*5b50*/  FMUL R13, R78, R19 ;  /* 0x000000134e0d7220 */ /* 0x002fe20000400000 */
[----:B------:R-:W-:Y:S02]  /*5b60*/  F2FP.TF32.F32.PACK_B R5, R5 ;  /* 0x00000005ff05723e */ /* 0x000fe400024050ff */
[----:B------:R-:W-:Y:S02]  /*5b70*/  ISETP.GT.AND P5, PT, R3, 0x8, P5 ;  /* 0x000000080300780c */ /* 0x000fe40002fa4270 */
[----:B------:R-:W-:Y:S01]  /*5b80*/  F2FP.TF32.F32.PACK_B R13, R13 ;  /* 0x0000000dff0d723e */ /* 0x000fe200024050ff */
[----:B------:R0:W-:Y:S01]  /*5b90*/  @P0 STG.E desc[UR38][R8.64+0x180], R5 ;  /* 0x0001800508000986 */ /* 0x0001e2000c101926 */
[----:B------:R-:W-:-:S02]  /*5ba0*/  ISETP.GT.AND P0, PT, R4, 0x79, PT ;  /* 0x000000790400780c */ /* 0x000fc40003f04270 */
[----:B------:R-:W-:Y:S01]  /*5bb0*/  F2FP.TF32.F32.PACK_B R15, R15 ;  /* 0x0000000fff0f723e */ /* 0x000fe200024050ff */
[----:B------:R-:W-:Y:S01]  /*5bc0*/  @P3 STG.E desc[UR38][R8.64+0x184], R75 ;  /* 0x0001844b08003986 */ /* 0x000fe2000c101926 */
[C---:B------:R-:W-:Y:S02]  /*5bd0*/  ISETP.GT.AND P3, PT, R4.reuse, 0x70, PT ;  /* 0x000000700400780c */ /* 0x040fe40003f64270 */
[----:B------:R-:W-:Y:S01]  /*5be0*/  F2FP.TF32.F32.PACK_B R83, R83 ;  /* 0x00000053ff53723e */ /* 0x000fe200024050ff */
[----:B------:R1:W-:Y:S01]  /*5bf0*/  @P2 STG.E desc[UR38][R6.64+0x1a0], R11 ;  /* 0x0001a00b06002986 */ /* 0x0003e2000c101926 */
[C---:B------:R-:W-:Y:S02]  /*5c00*/  ISETP.GT.AND P2, PT, R4.reuse, 0x71, PT ;  /* 0x000000710400780c */ /* 0x040fe40003f44270 */
[----:B------:R-:W-:Y:S01]  /*5c10*/  F2FP.TF32.F32.PACK_B R21, R21 ;  /* 0x00000015ff15723e */ /* 0x000fe200024050ff */
[----:B------:R-:W-:Y:S01]  /*5c20*/  @P1 STG.E desc[UR38][R6.64+0x1a4], R77 ;  /* 0x0001a44d06001986 */ /* 0x000fe2000c101926 */
[----:B------:R-:W-:Y:S01]  /*5c30*/  ISETP.GT.AND P1, PT, R4, 0x78, PT ;  /* 0x000000780400780c */ /* 0x000fe20003f24270 */
[----:B------:R-:W-:Y:S01]  /*5c40*/  @P4 IMAD.MOV.U32 R4, RZ, RZ, R8 ;  /* 0x000000ffff044224 */ /* 0x000fe200078e0008 */
[----:B------:R-:W-:Y:S01]  /*5c50*/  F2FP.TF32.F32.PACK_B R85, R85 ;  /* 0x00000055ff55723e */ /* 0x000fe200024050ff */
[----:B0-----:R-:W-:Y:S01]  /*5c60*/  @P4 IMAD.MOV.U32 R5, RZ, RZ, R9 ;  /* 0x000000ffff054224 */ /* 0x001fe200078e0009 */
[----:B------:R-:W-:Y:S01]  /*5c70*/  F2FP.TF32.F32.PACK_B R87, R87 ;  /* 0x00000057ff57723e */ /* 0x000fe200024050ff */
[----:B-1----:R-:W-:-:S03]  /*5c80*/  FMUL R11, R80, R19 ;  /* 0x00000013500b7220 */ /* 0x002fc60000400000 */
[----:B------:R0:W-:Y:S01]  /*5c90*/  @P4 STG.E desc[UR38][R4.64+0x1a0], R13 ;  /* 0x0001a00d04004986 */ /* 0x0001e2000c101926 */
[C---:B------:R-:W-:Y:S02]  /*5ca0*/  ISETP.GT.AND P4, PT, R3.reuse, RZ, P3 ;  /* 0x000000ff0300720c */ /* 0x040fe40001f84270 */
[----:B------:R-:W-:Y:S02]  /*5cb0*/  ISETP.GT.AND P3, PT, R3, 0x8, P3 ;  /* 0x000000080300780c */ /* 0x000fe40001f64270 */
[----:B------:R-:W-:Y:S01]  /*5cc0*/  F2FP.TF32.F32.PACK_B R11, R11 ;  /* 0x0000000bff0b723e */ /* 0x000fe200024050ff */
[----:B0-----:R-:W-:Y:S02]  /*5cd0*/  @P5 IMAD.MOV.U32 R4, RZ, RZ, R8 ;  /* 0x000000ffff045224 */ /* 0x001fe400078e0008 */
[----:B------:R-:W-:Y:S01]  /*5ce0*/  FMUL R13, R86, R19 ;  /* 0x00000013560d7220 */ /* 0x000fe20000400000 */
[----:B------:R-:W-:-:S04]  /*5cf0*/  @P5 IMAD.MOV.U32 R5, RZ, RZ, R9 ;  /* 0x000000ffff055224 */ /* 0x000fc800078e0009 */
[----:B------:R-:W-:Y:S01]  /*5d00*/  F2FP.TF32.F32.PACK_B R13, R13 ;  /* 0x0000000dff0d723e */ /* 0x000fe200024050ff */
[----:B------:R0:W-:Y:S01]  /*5d10*/  @P5 STG.E desc[UR38][R4.64+0x1a4], R79 ;  /* 0x0001a44f04005986 */ /* 0x0001e2000c101926 */
[C---:B------:R-:W-:Y:S02]  /*5d20*/  ISETP.GT.AND P5, PT, R3.reuse, RZ, P2 ;  /* 0x000000ff0300720c */ /* 0x040fe400017a4270 */
[----:B------:R-:W-:Y:S01]  /*5d30*/  ISETP.GT.AND P2, PT, R3, 0x8, P2 ;  /* 0x000000080300780c */ /* 0x000fe20001744270 */
[----:B0-----:R-:W-:Y:S02]  /*5d40*/  @P4 IMAD.MOV.U32 R4, RZ, RZ, R6 ;  /* 0x000000ffff044224 */ /* 0x001fe400078e0006 */
[----:B------:R-:W-:-:S05]  /*5d50*/  @P4 IMAD.MOV.U32 R5, RZ, RZ, R7 ;  /* 0x000000ffff054224 */ /* 0x000fca00078e0007 */
        /* <DEDUP_REMOVED lines=10> */
[----:B------:R0:W-:Y:S02]  /*5e00*/  @P3 STG.E desc[UR38][R4.64+0x1c0], R15 ;  /* 0x0001c00f04003986 */ /* 0x0001e4000c101926 */
[----:B0-----:R-:W-:Y:S02]  /*5e10*/  @P2 IMAD.MOV.U32 R4, RZ, RZ, R8 ;  /* 0x000000ffff042224 */ /* 0x001fe400078e0008 */
[----:B------:R-:W-:-:S05]  /*5e20*/  @P2 IMAD.MOV.U32 R5, RZ, RZ, R9 ;  /* 0x000000ffff052224 */ /* 0x000fca00078e0009 */
[----:B------:R0:W-:Y:S02]  /*5e30*/  @P2 STG.E desc[UR38][R4.64+0x1c4], R83 ;  /* 0x0001c45304002986 */ /* 0x0001e4000c101926 */
[----:B0-----:R-:W-:Y:S02]  /*5e40*/  @P4 IMAD.MOV.U32 R4, RZ, RZ, R6 ;  /* 0x000000ffff044224 */ /* 0x001fe400078e0006 */
[----:B------:R-:W-:-:S05]  /*5e50*/  @P4 IMAD.MOV.U32 R5, RZ, RZ, R7 ;  /* 0x000000ffff054224 */ /* 0x000fca00078e0007 */
[----:B------:R0:W-:Y:S04]  /*5e60*/  @P4 STG.E desc[UR38][R4.64+0x1e0], R21 ;  /* 0x0001e01504004986 */ /* 0x0001e8000c101926 */
[----:B------:R1:W-:Y:S01]  /*5e70*/  @P5 STG.E desc[UR38][R6.64+0x1e4], R85 ;  /* 0x0001e45506005986 */ /* 0x0003e2000c101926 */
[----:B0-----:R-:W-:Y:S02]  /*5e80*/  @P1 IMAD.MOV.U32 R4, RZ, RZ, R8 ;  /* 0x000000ffff041224 */ /* 0x001fe400078e0008 */
[----:B------:R-:W-:-:S05]  /*5e90*/  @P1 IMAD.MOV.U32 R5, RZ, RZ, R9 ;  /* 0x000000ffff051224 */ /* 0x000fca00078e0009 */
[----:B------:R1:W-:Y:S04]  /*5ea0*/  @P1 STG.E desc[UR38][R4.64+0x1e0], R13 ;  /* 0x0001e00d04001986 */ /* 0x0003e8000c101926 */
[----:B------:R1:W-:Y:S02]  /*5eb0*/  @P0 STG.E desc[UR38][R8.64+0x1e4], R87 ;  /* 0x0001e45708000986 */ /* 0x0003e4000c101926 */
.L_x_154:
[----:B------:R-:W-:Y:S05]  /*5ec0*/  BSYNC B0 ;  /* 0x0000000000007941 */ /* 0x000fea0003800000 */
.L_x_28:
[----:B------:R-:W-:Y:S01]  /*5ed0*/  IADD3 R16, P0, R16, UR36, RZ ;  /* 0x0000002410107c10 */ /* 0x000fe2000ff1e0ff */
[----:B------:R-:W-:Y:S01]  /*5ee0*/  ULDC.64 UR4, c[0x0][0x650] ;  /* 0x0001940000047ab9 */ /* 0x000fe20000000a00 */
[----:B------:R-:W-:Y:S01]  /*5ef0*/  PRMT R3, RZ, 0x7610, R3 ;  /* 0x00007610ff037816 */ /* 0x000fe20000000003 */
[----:B------:R-:W-:Y:S01]  /*5f00*/  IMAD.MOV.U32 R100, RZ, RZ, -0x1 ;  /* 0xffffffffff647424 */ /* 0x000fe200078e00ff */
[----:B------:R-:W-:Y:S01]  /*5f10*/  IADD3.X R17, R17, UR42, RZ, P0, !PT ;  /* 0x0000002a11117c10 */ /* 0x000fe200087fe4ff */
[----:B--2---:R-:W-:Y:S01]  /*5f20*/  IMAD.MOV.U32 R99, RZ, RZ, -0x1 ;  /* 0xffffffffff637424 */ /* 0x004fe200078e00ff */
[----:B------:R-:W-:-:S04]  /*5f30*/  ISETP.GE.U32.AND P0, PT, R16, UR4, PT ;  /* 0x0000000410007c0c */ /* 0x000fc8000bf06070 */
[----:B------:R-:W-:-:S13]  /*5f40*/  ISETP.GE.U32.AND.EX P0, PT, R17, UR5, PT, P0 ;  /* 0x0000000511007c0c */ /* 0x000fda000bf06100 */
[----:B------:R-:W-:Y:S05]  /*5f50*/  @P0 BRA `(.L_x_155) ;  /* 0x00000004004c0947 */ /* 0x000fea0003800000 */
[----:B0-----:R-:W0:Y:S01]  /*5f60*/  LDC.64 R10, c[0x0][0x628] ;  /* 0x00018a00ff0a7b82 */ /* 0x001e220000000a00 */
[----:B-1--4-:R-:W1:Y:S01]  /*5f70*/  S2R R12, SR_CTAID.X ;  /* 0x00000000000c7919 */ /* 0x012e620000002500 */
[----:B---3--:R-:W-:Y:S02]  /*5f80*/  IMAD.MOV.U32 R8, RZ, RZ, R16 ;  /* 0x000000ffff087224 */ /* 0x008fe400078e0010 */
[----:B------:R-:W-:Y:S01]  /*5f90*/  IMAD.MOV.U32 R9, RZ, RZ, R17 ;  /* 0x000000ffff097224 */ /* 0x000fe200078e0011 */
[----:B------:R-:W2:Y:S03]  /*5fa0*/  S2R R20, SR_CTAID.Y ;  /* 0x0000000000147919 */ /* 0x000ea60000002600 */
[----:B------:R-:W3:Y:S08]  /*5fb0*/  LDC R0, c[0x0][0x630] ;  /* 0x00018c00ff007b82 */ /* 0x000ef00000000800 */
[----:B------:R-:W4:Y:S01]  /*5fc0*/  LDC.64 R14, c[0x0][0x620] ;  /* 0x00018800ff0e7b82 */ /* 0x000f220000000a00 */
[----:B0-----:R-:W-:-:S04]  /*5fd0*/  ISETP.NE.U32.AND P0, PT, R10, RZ, PT ;  /* 0x000000ff0a00720c */ /* 0x001fc80003f05070 */
[----:B------:R-:W-:-:S13]  /*5fe0*/  ISETP.NE.AND.EX P0, PT, R11, RZ, PT, P0 ;  /* 0x000000ff0b00720c */ /* 0x000fda0003f05300 */
[----:B-1234-:R-:W-:Y:S05]  /*5ff0*/  @!P0 BRA `(.L_x_156) ;  /* 0x0000000000288947 */ /* 0x01efea0003800000 */
        /* <DEDUP_REMOVED lines=10> */
.L_x_156:
[-CC-:B------:R-:W-:Y:S01]  /*60a0*/  SHF.R.U64 R99, R8, R0.reuse, R9.reuse ;  /* 0x0000000008637219 */ /* 0x180fe20000001209 */
[----:B------:R-:W0:Y:S01]  /*60b0*/  LDC.64 R26, c[0x0][0x640] ;  /* 0x00019000ff1a7b82 */ /* 0x000e220000000a00 */
[----:B------:R-:W-:Y:S01]  /*60c0*/  SHF.R.U32.HI R0, RZ, R0, R9 ;  /* 0x00000000ff007219 */ /* 0x000fe20000011609 */
[----:B------:R-:W-:Y:S01]  /*60d0*/  ULDC UR4, c[0x0][0x150] ;  /* 0x0000540000047ab9 */ /* 0x000fe20000000800 */
[----:B------:R-:W-:Y:S02]  /*60e0*/  IADD3 R3, P0, RZ, -R99, RZ ;  /* 0x80000063ff037210 */ /* 0x000fe40007f1e0ff */
[----:B------:R-:W-:-:S03]  /*60f0*/  I2FP.F32.U32 R7, R12 ;  /* 0x0000000c00077245 */ /* 0x000fc60000201000 */
[----:B------:R-:W1:Y:S01]  /*6100*/  LDC R6, c[0x0][0x618] ;  /* 0x00018600ff067b82 */ /* 0x000e620000000800 */
[----:B------:R-:W-:Y:S02]  /*6110*/  IMAD.X R5, RZ, RZ, ~R0, P0 ;  /* 0x000000ffff057224 */ /* 0x000fe400000e0e00 */
[----:B------:R-:W-:Y:S01]  /*6120*/  FMUL R7, R7, UR4 ;  /* 0x0000000407077c20 */ /* 0x000fe20008400000 */
[----:B------:R-:W-:Y:S01]  /*6130*/  ULDC UR4, c[0x0][0x154] ;  /* 0x0000550000047ab9 */ /* 0x000fe20000000800 */
[-C--:B------:R-:W-:Y:S02]  /*6140*/  IMAD R0, R5, R14.reuse, RZ ;  /* 0x0000000e05007224 */ /* 0x080fe400078e02ff */
[C---:B------:R-:W-:Y:S01]  /*6150*/  IMAD.WIDE.U32 R4, R3.reuse, R14, R16 ;  /* 0x0000000e03047225 */ /* 0x040fe200078e0010 */
[----:B------:R-:W2:Y:S01]  /*6160*/  LDC R8, c[0x0][0x608] ;  /* 0x00018200ff087b82 */ /* 0x000ea20000000800 */
[----:B------:R-:W3:Y:S02]  /*6170*/  F2I.U32.TRUNC.NTZ R7, R7 ;  /* 0x0000000700077305 */ /* 0x000ee4000020f000 */
[----:B------:R-:W-:Y:S01]  /*6180*/  IMAD R3, R3, R15, R0 ;  /* 0x0000000f03037224 */ /* 0x000fe200078e0200 */
[----:B------:R-:W-:-:S03]  /*6190*/  I2FP.F32.U32 R0, R20 ;  /* 0x0000001400007245 */ /* 0x000fc60000201000 */
[----:B------:R-:W-:Y:S01]  /*61a0*/  IMAD.IADD R3, R5, 0x1, R3 ;  /* 0x0000000105037824 */ /* 0x000fe200078e0203 */
[----:B------:R-:W4:Y:S01]  /*61b0*/  LDC R11, c[0x0][0x658] ;  /* 0x00019600ff0b7b82 */ /* 0x000f220000000800 */
[----:B0-----:R-:W-:-:S04]  /*61c0*/  ISETP.NE.U32.AND P0, PT, R26, RZ, PT ;  /* 0x000000ff1a00720c */ /* 0x001fc80003f05070 */
[----:B------:R-:W-:-:S03]  /*61d0*/  ISETP.NE.AND.EX P0, PT, R27, RZ, PT, P0 ;  /* 0x000000ff1b00720c */ /* 0x000fc60003f05300 */
[----:B------:R-:W0:Y:S01]  /*61e0*/  LDC R9, c[0x0][0x144] ;  /* 0x00005100ff097b82 */ /* 0x000e220000000800 */
[-C--:B-1----:R-:W-:Y:S01]  /*61f0*/  SHF.R.U64 R10, R4, R6.reuse, R3 ;  /* 0x00000006040a7219 */ /* 0x082fe20000001203 */
[----:B---3--:R-:W-:Y:S01]  /*6200*/  IMAD.MOV R7, RZ, RZ, -R7 ;  /* 0x000000ffff077224 */ /* 0x008fe200078e0a07 */
[----:B------:R-:W-:Y:S01]  /*6210*/  SHF.R.U32.HI R3, RZ, R6, R3 ;  /* 0x00000006ff037219 */ /* 0x000fe20000011603 */
[----:B------:R-:W-:-:S04]  /*6220*/  FMUL R6, R0, UR4 ;  /* 0x0000000400067c20 */ /* 0x000fc80008400000 */
[----:B------:R-:W1:Y:S01]  /*6230*/  LDC R21, c[0x0][0x148] ;  /* 0x00005200ff157b82 */ /* 0x000e620000000800 */
[----:B------:R3:W0:Y:S01]  /*6240*/  F2I.U32.TRUNC.NTZ R14, R6 ;  /* 0x00000006000e7305 */ /* 0x000622000020f000 */
[-CC-:B--2---:R-:W-:Y:S02]  /*6250*/  SHF.R.U64 R13, R10, R8.reuse, R3.reuse ;  /* 0x000000080a0d7219 */ /* 0x184fe40000001203 */
[----:B------:R-:W-:-:S04]  /*6260*/  SHF.R.U32.HI R0, RZ, R8, R3 ;  /* 0x00000008ff007219 */ /* 0x000fc80000011603 */
[----:B-----5:R-:W2:Y:S01]  /*6270*/  LDC R24, c[0x0][0x648] ;  /* 0x00019200ff187b82 */ /* 0x020ea20000000800 */
[-CC-:B----4-:R-:W-:Y:S02]  /*6280*/  SHF.R.U64 R15, R13, R11.reuse, R0.reuse ;  /* 0x0000000b0d0f7219 */ /* 0x190fe40000001200 */
[----:B------:R-:W-:-:S03]  /*6290*/  SHF.R.U32.HI R5, RZ, R11, R0 ;  /* 0x0000000bff057219 */ /* 0x000fc60000011600 */
[----:B------:R-:W-:Y:S02]  /*62a0*/  IMAD.MOV.U32 R4, RZ, RZ, R15 ;  /* 0x000000ffff047224 */ /* 0x000fe400078e000f */
[----:B------:R-:W4:Y:S01]  /*62b0*/  LDC R28, c[0x0][0x638] ;  /* 0x00018e00ff1c7b82 */ /* 0x000f220000000800 */
[----:B0-----:R-:W-:-:S07]  /*62c0*/  IMAD R25, R9, R7, R12 ;  /* 0x0000000709197224 */ /* 0x001fce00078e020c */
[----:B------:R-:W0:Y:S08]  /*62d0*/  LDC R29, c[0x0][0x610] ;  /* 0x00018400ff1d7b82 */ /* 0x000e300000000800 */
[----:B------:R-:W0:Y:S01]  /*62e0*/  LDC R30, c[0x0][0x600] ;  /* 0x00018000ff1e7b82 */ /* 0x000e220000000800 */
[----:B-123--:R-:W-:Y:S05]  /*62f0*/  @!P0 BRA `(.L_x_157) ;  /* 0x0000000000288947 */ /* 0x00efea0003800000 */
        /* <DEDUP_REMOVED lines=10> */
.L_x_157:
[----:B------:R-:W-:Y:S01]  /*63a0*/  ISETP.NE.AND P0, PT, R2, 0x1, PT ;  /* 0x000000010200780c */ /* 0x000fe20003f05270 */
[----:B------:R-:W-:Y:S01]  /*63b0*/  IMAD.MOV R14, RZ, RZ, -R14 ;  /* 0x000000ffff0e7224 */ /* 0x000fe200078e0a0e */
[----:B------:R-:W-:Y:S02]  /*63c0*/  SHF.R.U64 R0, R4, R24, R5 ;  /* 0x0000001804007219 */ /* 0x000fe40000001205 */
[----:B------:R-:W-:Y:S02]  /*63d0*/  LOP3.LUT R3, R13, R96, RZ, 0xc0, !PT ;  /* 0x000000600d037212 */ /* 0x000fe400078ec0ff */
[----:B------:R-:W-:Y:S01]  /*63e0*/  LOP3.LUT R10, R10, R95, RZ, 0xc0, !PT ;  /* 0x0000005f0a0a7212 */ /* 0x000fe200078ec0ff */
[----:B------:R-:W-:Y:S02]  /*63f0*/  IMAD.MOV R4, RZ, RZ, -R0 ;  /* 0x000000ffff047224 */ /* 0x000fe400078e0a00 */
[----:B------:R-:W-:Y:S02]  /*6400*/  IMAD R0, R90, R0, R3 ;  /* 0x000000005a007224 */ /* 0x000fe400078e0203 */
[----:B----4-:R-:W-:-:S02]  /*6410*/  IMAD R3, R4, R28, R15 ;  /* 0x0000001c04037224 */ /* 0x010fc400078e020f */
[----:B------:R-:W-:Y:S02]  /*6420*/  @P0 IMAD R25, R21, R14, R20 ;  /* 0x0000000e15190224 */ /* 0x000fe400078e0214 */
[----:B0-----:R-:W-:Y:S02]  /*6430*/  IMAD R5, R3, R30, R10 ;  /* 0x0000001e03057224 */ /* 0x001fe400078e020a */
[----:B------:R-:W-:Y:S02]  /*6440*/  IMAD R0, R0, R29, R25 ;  /* 0x0000001d00007224 */ /* 0x000fe400078e0219 */
[----:B------:R-:W-:-:S03]  /*6450*/  IMAD.MOV.U32 R4, RZ, RZ, 0x1 ;  /* 0x00000001ff047424 */ /* 0x000fc600078e00ff */
[----:B------:R-:W-:Y:S02]  /*6460*/  SEL R100, R5, R0, !P0 ;  /* 0x0000000005647207 */ /* 0x000fe40004000000 */
[----:B------:R-:W-:Y:S02]  /*6470*/  PRMT R3, R4, 0x7610, R3 ;  /* 0x0000761004037816 */ /* 0x000fe40000000003 */
[----:B------:R-:W-:-:S07]  /*6480*/  SEL R0, R0, R5, !P0 ;  /* 0x0000000500007207 */ /* 0x000fce0004000000 */
.L_x_155:
[----:B------:R-:W-:Y:S01]  /*6490*/  LOP3.LUT P0, RZ, R3, 0xff, RZ, 0xc0, !PT ;  /* 0x000000ff03ff7812 */ /* 0x000fe2000780c0ff */
[----:B------:R-:W-:Y:S01]  /*64a0*/  UIMAD.WIDE.U32 UR4, UR41, -0x33333333, URZ ;  /* 0xcccccccd290478a5 */ /* 0x000fe2000f8e003f */
[----:B------:R-:W-:-:S03]  /*64b0*/  IMAD.MOV.U32 R101, RZ, RZ, R0 ;  /* 0x000000ffff657224 */ /* 0x000fc600078e0000 */
[----:B------:R-:W-:-:S04]  /*64c0*/  USHF.R.U32.HI UR4, URZ, 0x2, UR5 ;  /* 0x000000023f047899 */ /* 0x000fc80008011605 */
[----:B------:R-:W-:-:S04]  /*64d0*/  UIMAD UR41, UR4, -0x5, UR41 ;  /* 0xfffffffb042978a4 */ /* 0x000fc8000f8e0229 */
[----:B------:R-:W-:Y:S08]  /*64e0*/  @P0 BRA `(.L_x_158) ;  /* 0xffffffac003c0947 */ /* 0x000ff0000383ffff */
[----:B------:R-:W-:Y:S05]  /*64f0*/  EXIT ;  /* 0x000000000000794d */ /* 0x000fea0003800000 */
.L_x_3:
        /* <DEDUP_REMOVED lines=26> */
.L_x_160:
[--C-:B------:R-:W-:Y:S01]  /*66a0*/  SHF.R.U64 R14, R12, R20, R13.reuse ;  /* 0x000000140c0e7219 */ /* 0x100fe2000000120d */
[----:B------:R-:W0:Y:S01]  /*66b0*/  LDC R24, c[0x0][0x618] ;  /* 0x00018600ff187b82 */ /* 0x000e220000000800 */
[----:B------:R-:W-:Y:S01]  /*66c0*/  I2FP.F32.U32 R8, R6 ;  /* 0x0000000600087245 */ /* 0x000fe20000201000 */
[----:B------:R-:W-:Y:S01]  /*66d0*/  ULDC UR4, c[0x0][0x150] ;  /* 0x0000540000047ab9 */ /* 0x000fe20000000800 */
[----:B------:R-:W-:Y:S02]  /*66e0*/  SHF.R.U32.HI R7, RZ, R20, R13 ;  /* 0x00000014ff077219 */ /* 0x000fe4000001160d */
[----:B------:R-:W-:Y:S01]  /*66f0*/  IADD3 R11, P0, RZ, -R14, RZ ;  /* 0x8000000eff0b7210 */ /* 0x000fe20007f1e0ff */
[----:B------:R-:W-:Y:S01]  /*6700*/  FMUL R13, R8, UR4 ;  /* 0x00000004080d7c20 */ /* 0x000fe20008400000 */
[----:B------:R-:W-:Y:S01]  /*6710*/  ULDC UR4, c[0x0][0x154] ;  /* 0x0000550000047ab9 */ /* 0x000fe20000000800 */
[----:B------:R-:W1:Y:S02]  /*6720*/  LDC.64 R26, c[0x0][0x640] ;  /* 0x00019000ff1a7b82 */ /* 0x000e640000000a00 */
[----:B------:R-:W-:-:S02]  /*6730*/  IMAD.X R7, RZ, RZ, ~R7, P0 ;  /* 0x000000ffff077224 */ /* 0x000fc400000e0e07 */
[----:B------:R-:W2:Y:S01]  /*6740*/  F2I.U32.TRUNC.NTZ R13, R13 ;  /* 0x0000000d000d7305 */ /* 0x000ea2000020f000 */
[----:B------:R-:W-:-:S03]  /*6750*/  IMAD.WIDE.U32 R8, R11, R22, R16 ;  /* 0x000000160b087225 */ /* 0x000fc600078e0010 */
[----:B------:R-:W3:Y:S01]  /*6760*/  LDC R15, c[0x0][0x144] ;  /* 0x00005100ff0f7b82 */ /* 0x000ee20000000800 */
[----:B------:R-:W-:-:S04]  /*6770*/  IMAD R10, R7, R22, RZ ;  /* 0x00000016070a7224 */ /* 0x000fc800078e02ff */
[----:B------:R-:W-:Y:S02]  /*6780*/  IMAD R7, R11, R23, R10 ;  /* 0x000000170b077224 */ /* 0x000fe400078e020a */
[----:B------:R-:W-:Y:S01]  /*6790*/  IMAD.MOV.U32 R10, RZ, RZ, -0x1 ;  /* 0xffffffffff0a7424 */ /* 0x000fe200078e00ff */
[----:B------:R-:W4:Y:S01]  /*67a0*/  LDC R20, c[0x0][0x608] ;  /* 0x00018200ff147b82 */ /* 0x000f220000000800 */
[----:B------:R-:W-:Y:S01]  /*67b0*/  IMAD.IADD R7, R9, 0x1, R7 ;  /* 0x0000000109077824 */ /* 0x000fe200078e0207 */
[----:B------:R-:W-:-:S04]  /*67c0*/  I2FP.F32.U32 R9, R5 ;  /* 0x0000000500097245 */ /* 0x000fc80000201000 */
[-C--:B0-----:R-:W-:Y:S01]  /*67d0*/  SHF.R.U64 R12, R8, R24.reuse, R7 ;  /* 0x00000018080c7219 */ /* 0x081fe20000001207 */
[----:B--2---:R-:W-:Y:S01]  /*67e0*/  IMAD.MOV R8, RZ, RZ, -R13 ;  /* 0x000000ffff087224 */ /* 0x004fe200078e0a0d */
[----:B------:R-:W0:Y:S01]  /*67f0*/  LDC R11, c[0x0][0x658] ;  /* 0x00019600ff0b7b82 */ /* 0x000e220000000800 */
[----:B-1----:R-:W-:Y:S01]  /*6800*/  ISETP.NE.U32.AND P0, PT, R26, RZ, PT ;  /* 0x000000ff1a00720c */ /* 0x002fe20003f05070 */
[----:B------:R-:W-:Y:S01]  /*6810*/  FMUL R9, R9, UR4 ;  /* 0x0000000409097c20 */ /* 0x000fe20008400000 */
[----:B------:R-:W-:Y:S02]  /*6820*/  SHF.R.U32.HI R7, RZ, R24, R7 ;  /* 0x00000018ff077219 */ /* 0x000fe40000011607 */
[----:B------:R-:W-:-:S03]  /*6830*/  ISETP.NE.AND.EX P0, PT, R27, RZ, PT, P0 ;  /* 0x000000ff1b00720c */ /* 0x000fc60003f05300 */
[----:B------:R-:W1:Y:S01]  /*6840*/  LDC R22, c[0x0][0x148] ;  /* 0x00005200ff167b82 */ /* 0x000e620000000800 */
[----:B---3--:R-:W-:Y:S02]  /*6850*/  IMAD R23, R15, R8, R6 ;  /* 0x000000080f177224 */ /* 0x008fe400078e0206 */
[----:B------:R-:W-:-:S05]  /*6860*/  IMAD.MOV.U32 R8, RZ, RZ, 0x1 ;  /* 0x00000001ff087424 */ /* 0x000fca00078e00ff */
[----:B------:R-:W2:Y:S01]  /*6870*/  LDC R21, c[0x0][0x600] ;  /* 0x00018000ff157b82 */ /* 0x000ea20000000800 */
[-CC-:B----4-:R-:W-:Y:S02]  /*6880*/  SHF.R.U64 R15, R12, R20.reuse, R7.reuse ;  /* 0x000000140c0f7219 */ /* 0x190fe40000001207 */
[----:B------:R-:W-:Y:S02]  /*6890*/  SHF.R.U32.HI R6, RZ, R20, R7 ;  /* 0x00000014ff067219 */ /* 0x000fe40000011607 */
[----:B------:R3:W4:Y:S03]  /*68a0*/  F2I.U32.TRUNC.NTZ R20, R9 ;  /* 0x0000000900147305 */ /* 0x000726000020f000 */
[----:B------:R-:W1:Y:S01]  /*68b0*/  LDC R25, c[0x0][0x648] ;  /* 0x00019200ff197b82 */ /* 0x000e620000000800 */
[-C--:B0-----:R-:W-:Y:S02]  /*68c0*/  SHF.R.U64 R19, R15, R11.reuse, R6 ;  /* 0x0000000b0f137219 */ /* 0x081fe40000001206 */
[----:B------:R-:W-:-:S02]  /*68d0*/  SHF.L.U32 R10, R10, R11, RZ ;  /* 0x0000000b0a0a7219 */ /* 0x000fc400000006ff */
[-C--:B------:R-:W-:Y:S01]  /*68e0*/  SHF.R.U32.HI R7, RZ, R11.reuse, R6 ;  /* 0x0000000bff077219 */ /* 0x080fe20000011606 */
[----:B------:R-:W-:Y:S01]  /*68f0*/  IMAD.MOV.U32 R6, RZ, RZ, R19 ;  /* 0x000000ffff067224 */ /* 0x000fe200078e0013 */
[----:B------:R-:W-:Y:S01]  /*6900*/  SHF.L.U32 R24, R8, R11, RZ ;  /* 0x0000000b08187219 */ /* 0x000fe200000006ff */
[----:B------:R-:W0:Y:S01]  /*6910*/  LDC R28, c[0x0][0x638] ;  /* 0x00018e00ff1c7b82 */ /* 0x000e220000000800 */
[----:B------:R-:W-:-:S07]  /*6920*/  LOP3.LUT R30, RZ, R10, RZ, 0x33, !PT ;  /* 0x0000000aff1e7212 */ /* 0x000fce00078e33ff */
[----:B------:R-:W0:Y:S01]  /*6930*/  LDC R29, c[0x0][0x610] ;  /* 0x00018400ff1d7b82 */ /* 0x000e220000000800 */
[----:B---34-:R-:W-:Y:S05]  /*6940*/  @!P0 BRA `(.L_x_161) ;  /* 0x0000000000288947 */ /* 0x018fea0003800000 */
[----:B------:R-:W3:Y:S02]  /*6950*/  LDC R6, c[0x0][0x64c] ;  /* 0x00019300ff067b82 */ /* 0x000ee40000000800 */
[----:B---3--:R-:W-:-:S05]  /*6960*/  IADD3 R11, P0, R19, R6, RZ ;  /* 0x00000006130b7210 */ /* 0x008fca0007f1e0ff */
        /* <DEDUP_REMOVED lines=8> */
.L_x_161:
[----:B------:R-:W-:Y:S01]  /*69f0*/  ISETP.NE.AND P0, PT, R2, 0x1, PT ;  /* 0x000000010200780c */ /* 0x000fe20003f05270 */
[----:B--2---:R-:W-:Y:S01]  /*6a00*/  VIADD R9, R21, 0xffffffff ;  /* 0xffffffff15097836 */ /* 0x004fe20000000000 */
[----:B-1----:R-:W-:Y:S01]  /*6a10*/  SHF.R.U64 R7, R6, R25, R7 ;  /* 0x0000001906077219 */ /* 0x002fe20000001207 */
[----:B------:R-:W-:Y:S01]  /*6a20*/  IMAD.MOV R20, RZ, RZ, -R20 ;  /* 0x000000ffff147224 */ /* 0x000fe200078e0a14 */
[----:B------:R-:W-:Y:S02]  /*6a30*/  LOP3.LUT R6, R15, R30, RZ, 0xc0, !PT ;  /* 0x0000001e0f067212 */ /* 0x000fe400078ec0ff */
[----:B------:R-:W-:Y:S01]  /*6a40*/  LOP3.LUT R12, R12, R9, RZ, 0xc0, !PT ;  /* 0x000000090c0c7212 */ /* 0x000fe200078ec0ff */
[----:B------:R-:W-:Y:S02]  /*6a50*/  IMAD.MOV R8, RZ, RZ, -R7 ;  /* 0x000000ffff087224 */ /* 0x000fe400078e0a07 */
[----:B------:R-:W-:Y:S02]  /*6a60*/  IMAD R6, R24, R7, R6 ;  /* 0x0000000718067224 */ /* 0x000fe400078e0206 */
[----:B------:R-:W-:-:S02]  /*6a70*/  IMAD.MOV.U32 R9, RZ, RZ, 0x1 ;  /* 0x00000001ff097424 */ /* 0x000fc400078e00ff */
[----:B------:R-:W-:Y:S02]  /*6a80*/  @P0 IMAD R23, R22, R20, R5 ;  /* 0x0000001416170224 */ /* 0x000fe400078e0205 */
[----:B0-----:R-:W-:Y:S02]  /*6a90*/  IMAD R5, R8, R28, R19 ;  /* 0x0000001c08057224 */ /* 0x001fe400078e0213 */
[----:B------:R-:W-:Y:S02]  /*6aa0*/  IMAD R19, R6, R29, R23 ;  /* 0x0000001d06137224 */ /* 0x000fe400078e0217 */
[----:B------:R-:W-:Y:S02]  /*6ab0*/  IMAD R6, R5, R21, R12 ;  /* 0x0000001505067224 */ /* 0x000fe400078e020c */
[----:B------:R-:W-:-:S03]  /*6ac0*/  IMAD.MOV.U32 R8, RZ, RZ, R14 ;  /* 0x000000ffff087224 */ /* 0x000fc600078e000e */
[----:B------:R-:W-:Y:S02]  /*6ad0*/  SEL R20, R6, R19, !P0 ;  /* 0x0000001306147207 */ /* 0x000fe40004000000 */
[----:B------:R-:W-:-:S07]  /*6ae0*/  SEL R19, R19, R6, !P0 ;  /* 0x0000000613137207 */ /* 0x000fce0004000000 */
.L_x_159:
[----:B------:R-:W-:-:S08]  /*6af0*/  NOP ;  /* 0x0000000000007918 */ /* 0x000fd00000000000 */
[----:B------:R-:W0:-:S00]  /*6b00*/  USETMAXREG.DEALLOC.CTAPOOL 0x28 ;  /* 0x00000028000079c8 */ /* 0x000e0000080e0500 */
[----:B0-----:R-:W-:-:S13]  /*6b10*/  ISETP.NE.AND P0, PT, R0, RZ, PT ;  /* 0x000000ff0000720c */ /* 0x001fda0003f05270 */
[----:B------:R-:W-:Y:S05]  /*6b20*/  @P0 EXIT ;  /* 0x000000000000094d */ /* 0x000fea0003800000 */
[----:B------:R-:W-:Y:S01]  /*6b30*/  LOP3.LUT P0, RZ, R9, 0xff, RZ, 0xc0, !PT ;  /* 0x000000ff09ff7812 */ /* 0x000fe2000780c0ff */
[----:B------:R-:W-:Y:S02]  /*6b40*/  IMAD.MOV.U32 R0, RZ, RZ, 0x1 ;  /* 0x00000001ff007424 */ /* 0x000fe400078e00ff */
[----:B------:R-:W-:-:S10]  /*6b50*/  IMAD.MOV.U32 R12, RZ, RZ, RZ ;  /* 0x000000ffff0c7224 */ /* 0x000fd400078e00ff */
[----:B------:R-:W-:Y:S05]  /*6b60*/  @!P0 BRA `(.L_x_162) ;  /* 0x0000000c000c8947 */ /* 0x000fea0003800000 */
[----:B------:R-:W0:Y:S01]  /*6b70*/  LDC R0, c[0x0][0x28c] ;  /* 0x0000a300ff007b82 */ /* 0x000e220000000800 */
[----:B------:R-:W-:Y:S01]  /*6b80*/  LOP3.LUT P0, RZ, R3, 0x1f, RZ, 0xc0, !PT ;  /* 0x0000001f03ff7812 */ /* 0x000fe2000780c0ff */
[----:B------:R-:W-:Y:S01]  /*6b90*/  ULDC UR5, c[0x0][0x658] ;  /* 0x0001960000057ab9 */ /* 0x000fe20000000800 */
[----:B------:R-:W-:Y:S01]  /*6ba0*/  UMOV UR6, 0xffffffff ;  /* 0xffffffff00067882 */ /* 0x000fe20000000000 */
[----:B------:R-:W-:Y:S01]  /*6bb0*/  BSSY B0, `(.L_x_162) ;  /* 0x00000be000007945 */ /* 0x000fe20003800000 */
[----:B------:R-:W-:Y:S01]  /*6bc0*/  USHF.L.U32 UR6, UR6, UR5, URZ ;  /* 0x0000000506067299 */ /* 0x000fe2000800063f */
[C---:B------:R-:W-:Y:S01]  /*6bd0*/  ISETP.NE.AND P2, PT, R4.reuse, RZ, PT ;  /* 0x000000ff0400720c */ /* 0x040fe20003f45270 */
[----:B------:R-:W-:Y:S01]  /*6be0*/  IMAD.MOV.U32 R13, RZ, RZ, 0x1 ;  /* 0x00000001ff0d7424 */ /* 0x000fe200078e00ff */
[----:B------:R-:W-:Y:S01]  /*6bf0*/  ISETP.NE.OR P0, PT, R4, RZ, !P0 ;  /* 0x000000ff0400720c */ /* 0x000fe20004705670 */
[----:B------:R-:W-:Y:S01]  /*6c00*/  IMAD.MOV.U32 R12, RZ, RZ, RZ ;  /* 0x000000ffff0c7224 */ /* 0x000fe200078e00ff */
[----:B------:R-:W-:Y:S01]  /*6c10*/  LOP3.LUT R11, R18, 0x2, RZ, 0xfc, !PT ;  /* 0x00000002120b7812 */ /* 0x000fe200078efcff */
[----:B------:R-:W-:Y:S01]  /*6c20*/  ULDC UR4, c[0x0][0x600] ;  /* 0x0001800000047ab9 */ /* 0x000fe20000000800 */
[----:B------:R-:W-:Y:S01]  /*6c30*/  UMOV UR7, 0x1 ;  /* 0x0000000100077882 */ /* 0x000fe20000000000 */
[----:B------:R-:W-:-:S02]  /*6c40*/  UIADD3 UR15, UR4, -0x1, URZ ;  /* 0xffffffff040f7890 */ /* 0x000fc4000fffe03f */
[----:B------:R-:W-:Y:S02]  /*6c50*/  USHF.L.U32 UR17, UR7, UR5, URZ ;  /* 0x0000000507117299 */ /* 0x000fe4000800063f */
[----:B------:R-:W-:Y:S01]  /*6c60*/  ULOP3.LUT UR16, URZ, UR6, URZ, 0x33, !UPT ;  /* 0x000000063f107292 */ /* 0x000fe2000f8e333f */
[----:B------:R-:W-:Y:S01]  /*6c70*/  ULDC.64 UR20, c[0x0][0x198] ;  /* 0x0000660000147ab9 */ /* 0x000fe20000000a00 */
[----:B0-----:R-:W-:-:S05]  /*6c80*/  VIADD R0, R0, 0x1f ;  /* 0x0000001f00007836 */ /* 0x001fca0000000000 */
[----:B------:R-:W-:-:S04]  /*6c90*/  SHF.R.S32.HI R3, RZ, 0x1f, R0 ;  /* 0x0000001fff037819 */ /* 0x000fc80000011400 */
[----:B------:R-:W-:Y:S01]  /*6ca0*/  LEA.HI R3, R3, R0, RZ, 0x5 ;  /* 0x0000000003037211 */ /* 0x000fe200078f28ff */
[----:B------:R-:W-:-:S03]  /*6cb0*/  IMAD.MOV.U32 R0, RZ, RZ, 0x1 ;  /* 0x00000001ff007424 */ /* 0x000fc600078e00ff */
[----:B------:R-:W-:-:S05]  /*6cc0*/  SHF.R.S32.HI R3, RZ, 0x5, R3 ;  /* 0x00000005ff037819 */ /* 0x000fca0000011403 */
[----:B------:R-:W-:-:S07]  /*6cd0*/  VIADD R10, R3, 0x1 ;  /* 0x00000001030a7836 */ /* 0x000fce0000000000 */
.L_x_174:
[----:B------:R-:W-:-:S03]  /*6ce0*/  UMOV UR4, 0xffffffff ;  /* 0xffffffff00047882 */ /* 0x000fc60000000000 */
[----:B------:R-:W-:Y:S05]  /*6cf0*/  BRA.DIV UR4, `(.L_x_163) ;  /* 0x0000000e04b87947 */ /* 0x000fea000b800000 */
[----:B------:R-:W-:-:S13]  /*6d00*/  ELECT P6, URZ, PT ;  /* 0x00000000003f782f */ /* 0x000fda00038c0000 */
.L_x_186:
[----:B------:R-:W0:Y:S01]  /*6d10*/  LDC R4, c[0x0][0x28c] ;  /* 0x0000a300ff047b82 */ /* 0x000e220000000800 */
[----:B------:R-:W-:Y:S01]  /*6d20*/  BSSY B1, `(.L_x_164) ;  /* 0x0000035000017945 */ /* 0x000fe20003800000 */
[----:B0-----:R-:W-:-:S13]  /*6d30*/  ISETP.LT.OR P6, PT, R4, 0x1, !P6 ;  /* 0x000000010400780c */ /* 0x001fda00077c1670 */
[----:B------:R-:W-:Y:S05]  /*6d40*/  @P6 BRA `(.L_x_165) ;  /* 0x0000000000c86947 */ /* 0x000fea0003800000 */
[----:B------:R-:W-:Y:S02]  /*6d50*/  IMAD.SHL.U32 R20, R20, 0x80, RZ ;  /* 0x0000008014147824 */ /* 0x000fe400078e00ff */
[----:B------:R-:W-:Y:S02]  /*6d60*/  IMAD.SHL.U32 R19, R19, 0x80, RZ ;  /* 0x0000008013137824 */ /* 0x000fe400078e00ff */
[----:B------:R-:W-:Y:S02]  /*6d70*/  IMAD.MOV.U32 R21, RZ, RZ, RZ ;  /* 0x000000ffff157224 */ /* 0x000fe400078e00ff */
[----:B------:R-:W-:Y:S02]  /*6d80*/  IMAD.MOV.U32 R4, RZ, RZ, R10 ;  /* 0x000000ffff047224 */ /* 0x000fe400078e000a */
[----:B------:R-:W-:Y:S02]  /*6d90*/  IMAD.MOV.U32 R5, RZ, RZ, R0 ;  /* 0x000000ffff057224 */ /* 0x000fe400078e0000 */
[----:B------:R-:W-:-:S07]  /*6da0*/  IMAD.MOV.U32 R6, RZ, RZ, R12 ;  /* 0x000000ffff067224 */ /* 0x000fce00078e000c */
.L_x_169:
[----:B------:R-:W0:Y:S01]  /*6db0*/  S2R R14, SR_CgaCtaId ;  /* 0x00000000000e7919 */ /* 0x000e220000008800 */
[----:B------:R-:W-:Y:S01]  /*6dc0*/  MOV R7, 0x400 ;  /* 0x0000040000077802 */ /* 0x000fe20000000f00 */
[----:B------:R-:W1:Y:S03]  /*6dd0*/  @!P2 LDC R9, c[0x0][0x500] ;  /* 0x00014000ff09ab82 */ /* 0x000e660000000800 */
[----:B0-----:R-:W-:Y:S02]  /*6de0*/  LEA R15, R14, R7, 0x18 ;  /* 0x000000070e0f7211 */ /* 0x001fe400078ec0ff */
[----:B------:R-:W-:-:S03]  /*6df0*/  SHF.L.U32 R7, R5, 0x1f, RZ ;  /* 0x0000001f05077819 */ /* 0x000fc600000006ff */
[----:B------:R-:W-:-:S04]  /*6e00*/  IMAD R14, R6, 0x8, R15 ;  /* 0x00000008060e7824 */ /* 0x000fc800078e020f */
[----:B------:R-:W0:Y:S02]  /*6e10*/  SYNCS.PHASECHK.TRANS64.TRYWAIT P1, [R14+URZ+0x28], R7 ;  /* 0x000028070e0075a7 */ /* 0x000e24000802017f */
[----:B01----:R-:W-:Y:S05]  /*6e20*/  @!P1 BRA `(.L_x_166) ;  /* 0x0000000c008c9947 */ /* 0x003fea0003800000 */
.L_x_187:
[----:B0-----:R-:W-:Y:S01]  /*6e30*/  PRMT R7, R11, 0x9910, RZ ;  /* 0x000099100b077816 */ /* 0x001fe200000000ff */
[----:B------:R0:W-:Y:S03]  /*6e40*/  @!P2 SYNCS.ARRIVE.TRANS64 RZ, [R14+URZ], R9 ;  /* 0x000000090effa9a7 */ /* 0x0001e6000800003f */
[----:B------:R-:W-:-:S13]  /*6e50*/  ISETP.NE.AND P1, PT, R7, 0x2, PT ;  /* 0x000000020700780c */ /* 0x000fda0003f25270 */
[----:B0-----:R-:W-:Y:S05]  /*6e60*/  @P1 BRA `(.L_x_167) ;  /* 0x0000000000041947 */ /* 0x001fea0003800000 */
[----:B------:R-:W-:Y:S01]  /*6e70*/  BPT.TRAP 0x1 ;  /* 0x000000040000795c */ /* 0x000fe20000300000 */
.L_x_167:
[----:B------:R-:W-:Y:S05]  /*6e80*/  @P0 BRA `(.L_x_168) ;  /* 0x0000000000040947 */ /* 0x000fea0003800000 */
[----:B------:R-:W-:Y:S01]  /*6e90*/  BPT.TRAP 0x1 ;  /* 0x000000040000795c */ /* 0x000fe20000300000 */
.L_x_168:
[----:B------:R-:W-:Y:S01]  /*6ea0*/  IMAD R15, R6, 0x4000, R15 ;  /* 0x00004000060f7824 */ /* 0x000fe200078e020f */
[----:B------:R-:W-:Y:S01]  /*6eb0*/  R2UR UR9, R14 ;  /* 0x000000000e0972ca */ /* 0x000fe200000e0000 */
[----:B------:R-:W-:Y:S01]  /*6ec0*/  VIADD R4, R4, 0xffffffff ;  /* 0xffffffff04047836 */ /* 0x000fe20000000000 */
[----:B------:R-:W-:Y:S01]  /*6ed0*/  UIADD3 UR4, UP0, UR20, 0xf0, URZ ;  /* 0x000000f014047890 */ /* 0x000fe2000ff1e03f */
[----:B------:R-:W-:Y:S01]  /*6ee0*/  R2UR UR11, R19 ;  /* 0x00000000130b72ca */ /* 0x000fe200000e0000 */
[----:B------:R-:W-:Y:S01]  /*6ef0*/  UIADD3 UR22, UP1, UR20, 0x1f0, URZ ;  /* 0x000001f014167890 */ /* 0x000fe2000ff3e03f */
[----:B------:R-:W-:Y:S01]  /*6f00*/  R2UR UR8, R15 ;  /* 0x000000000f0872ca */ /* 0x000fe200000e0000 */
[----:B------:R-:W-:Y:S01]  /*6f10*/  UIADD3.X UR5, URZ, UR21, URZ, UP0, !UPT ;  /* 0x000000153f057290 */ /* 0x000fe200087fe43f */
[C---:B------:R-:W-:Y:S01]  /*6f20*/  R2UR UR10, R21.reuse ;  /* 0x00000000150a72ca */ /* 0x040fe200000e0000 */
[----:B------:R-:W-:Y:S01]  /*6f30*/  VIADD R6, R6, 0x1 ;  /* 0x0000000106067836 */ /* 0x000fe20000000000 */
[----:B------:R-:W-:Y:S01]  /*6f40*/  R2UR UR12, R8 ;  /* 0x00000000080c72ca */ /* 0x000fe200000e0000 */
[----:B------:R-:W-:Y:S01]  /*6f50*/  UIADD3.X UR23, URZ, UR21, URZ, UP1, !UPT ;  /* 0x000000153f177290 */ /* 0x000fe20008ffe43f */
[----:B------:R-:W-:Y:S01]  /*6f60*/  R2UR UR18, R20 ;  /* 0x00000000141272ca */ /* 0x000fe200000e0000 */
[----:B------:R-:W-:Y:S01]  /*6f70*/  UMOV UR6, 0x0 ;  /* 0x0000000000067882 */ /* 0x000fe20000000000 */
[----:B------:R-:W-:Y:S01]  /*6f80*/  ISETP.GT.AND P3, PT, R4, 0x1, PT ;  /* 0x000000010400780c */ /* 0x000fe20003f64270 */
[----:B------:R-:W-:Y:S01]  /*6f90*/  UMOV UR7, 0x10000000 ;  /* 0x1000000000077882 */ /* 0x000fe20000000000 */
[----:B------:R-:W-:Y:S01]  /*6fa0*/  ISETP.NE.AND P1, PT, R6, 0x5, PT ;  /* 0x000000050600780c */ /* 0x000fe20003f25270 */
[----:B------:R-:W-:-:S02]  /*6fb0*/  VIADD R21, R21, 0x20 ;  /* 0x0000002015157836 */ /* 0x000fc40000000000 */
[----:B------:R-:W-:Y:S01]  /*6fc0*/  UIADD3 UR13, UR8, 0x100, URZ ;  /* 0x00000100080d7890 */ /* 0x000fe2000fffe03f */
[----:B------:R-:W-:Y:S01]  /*6fd0*/  SEL R14, RZ, 0x1, P1 ;  /* 0x00000001ff0e7807 */ /* 0x000fe20000800000 */
[----:B------:R-:W-:Y:S01]  /*6fe0*/  UIADD3 UR14, UR8, 0x14100, URZ ;  /* 0x00014100080e7890 */ /* 0x000fe2000fffe03f */
[----:B------:R-:W-:Y:S02]  /*6ff0*/  SEL R6, R6, RZ, P1 ;  /* 0x000000ff06067207 */ /* 0x000fe40000800000 */
[----:B------:R-:W-:Y:S02]  /*7000*/  LOP3.LUT R5, R5, R14, RZ, 0x3c, !PT ;  /* 0x0000000e05057212 */ /* 0x000fe400078e3cff */
[----:B------:R-:W-:Y:S02]  /*7010*/  UMOV UR8, UR13 ;  /* 0x0000000d00087c82 */ /* 0x000fe40008000000 */
[----:B------:R0:W-:Y:S02]  /*7020*/  UTMALDG.3D [UR8], [UR4], desc[UR6] ;  /* 0x00000608040075b4 */ /* 0x0001e40008011000 */
[----:B0-----:R-:W-:Y:S01]  /*7030*/  UMOV UR8, UR14 ;  /* 0x0000000e00087c82 */ /* 0x001fe20008000000 */
[----:B------:R-:W-:-:S02]  /*7040*/  UMOV UR11, UR18 ;  /* 0x00000012000b7c82 */ /* 0x000fc40008000000 */
[----:B------:R0:W-:Y:S02]  /*7050*/  UTMALDG.3D [UR8], [UR22], desc[UR6] ;  /* 0x00000608160075b4 */ /* 0x0001e40008011000 */
[----:B0-----:R-:W-:Y:S05]  /*7060*/  @P3 BRA `(.L_x_169) ;  /* 0xfffffffc00503947 */ /* 0x001fea000383ffff */
.L_x_165:
[----:B------:R-:W-:Y:S05]  /*7070*/  BSYNC B1 ;  /* 0x0000000000017941 */ /* 0x000fea0003800000 */
.L_x_164:
[----:B------:R-:W-:Y:S01]  /*7080*/  LOP3.LUT P3, RZ, R13, 0xff, RZ, 0xc0, !PT ;  /* 0x000000ff0dff7812 */ /* 0x000fe2000786c0ff */
[----:B------:R-:W-:Y:S01]  /*7090*/  IMAD.IADD R12, R3, 0x1, R12 ;  /* 0x00000001030c7824 */ /* 0x000fe200078e020c */
[----:B------:R-:W-:Y:S01]  /*70a0*/  IADD3 R16, P4, R16, UR36, RZ ;  /* 0x0000002410107c10 */ /* 0x000fe2000ff9e0ff */
[----:B------:R-:W-:Y:S01]  /*70b0*/  ULDC.64 UR4, c[0x0][0x650] ;  /* 0x0001940000047ab9 */ /* 0x000fe20000000a00 */
[----:B------:R-:W-:Y:S01]  /*70c0*/  BSSY B1, `(.L_x_170) ;  /* 0x000006a000017945 */ /* 0x000fe20003800000 */
[----:B------:R-:W-:Y:S01]  /*70d0*/  IMAD.MOV.U32 R19, RZ, RZ, -0x1 ;  /* 0xffffffffff137424 */ /* 0x000fe200078e00ff */
[----:B------:R-:W-:Y:S01]  /*70e0*/  ISETP.GT.U32.AND P1, PT, R12, 0x4, PT ;  /* 0x000000040c00780c */ /* 0x000fe20003f24070 */
[----:B------:R-:W-:Y:S01]  /*70f0*/  IMAD.MOV.U32 R20, RZ, RZ, -0x1 ;  /* 0xffffffffff147424 */ /* 0x000fe200078e00ff */
[----:B------:R-:W-:Y:S01]  /*7100*/  IADD3.X R17, R17, UR42, RZ, P4, !PT ;  /* 0x0000002a11117c10 */ /* 0x000fe2000a7fe4ff */
[----:B------:R-:W-:Y:S01]  /*7110*/  IMAD.MOV.U32 R8, RZ, RZ, -0x1 ;  /* 0xffffffffff087424 */ /* 0x000fe200078e00ff */
[----:B------:R-:W-:-:S02]  /*7120*/  ISETP.LT.U32.AND P1, PT, R3, 0x5, P1 ;  /* 0x000000050300780c */ /* 0x000fc40000f21070 */
[----:B------:R-:W-:Y:S01]  /*7130*/  PRMT R13, RZ, 0x7610, R13 ;  /* 0x00007610ff0d7816 */ /* 0x000fe2000000000d */
[----:B------:R-:W0:Y:S01]  /*7140*/  @P3 S2R R5, SR_CgaCtaId ;  /* 0x0000000000053919 */ /* 0x000e220000008800 */
[----:B------:R-:W-:-:S04]  /*7150*/  @P3 MOV R4, 0x400 ;  /* 0x0000040000043802 */ /* 0x000fc80000000f00 */
[----:B0-----:R-:W-:Y:S01]  /*7160*/  @P3 LEA R6, R5, R4, 0x18 ;  /* 0x0000000405063211 */ /* 0x001fe200078ec0ff */
[----:B------:R-:W-:-:S03]  /*7170*/  IMAD.WIDE.U32 R4, R12, -0x33333333, RZ ;  /* 0xcccccccd0c047825 */ /* 0x000fc600078e00ff */
[----:B------:R0:W-:Y:S01]  /*7180*/  @P3 SYNCS.ARRIVE.TRANS64.A1T0 RZ, [R6+URZ+0x68], RZ ;  /* 0x000068ff06ff39a7 */ /* 0x0001e2000810003f */
[----:B------:R-:W-:Y:S02]  /*7190*/  ISETP.GE.U32.AND P3, PT, R3, 0x5, PT ;  /* 0x000000050300780c */ /* 0x000fe40003f66070 */
[----:B------:R-:W-:Y:S02]  /*71a0*/  SHF.R.U32.HI R7, RZ, 0x2, R5 ;  /* 0x00000002ff077819 */ /* 0x000fe40000011605 */
[----:B------:R-:W-:Y:S02]  /*71b0*/  SEL R5, RZ, 0x1, !P1 ;  /* 0x00000001ff057807 */ /* 0x000fe40004800000 */
[----:B------:R-:W-:Y:S01]  /*71c0*/  ISETP.GE.U32.AND P1, PT, R16, UR4, PT ;  /* 0x0000000410007c0c */ /* 0x000fe2000bf26070 */
[----:B------:R-:W-:Y:S01]  /*71d0*/  IMAD R12, R7, -0x5, R12 ;  /* 0xfffffffb070c7824 */ /* 0x000fe200078e020c */
[----:B------:R-:W-:Y:S02]  /*71e0*/  LOP3.LUT R0, R0, R5, RZ, 0x3c, !PT ;  /* 0x0000000500007212 */ /* 0x000fe400078e3cff */
[----:B------:R-:W-:-:S02]  /*71f0*/  ISETP.GE.U32.AND.EX P1, PT, R17, UR5, PT, P1 ;  /* 0x0000000511007c0c */ /* 0x000fc4000bf26110 */
[----:B------:R-:W-:Y:S02]  /*7200*/  PRMT R4, RZ, 0x7610, R4 ;  /* 0x00007610ff047816 */ /* 0x000fe40000000004 */
[----:B------:R-:W-:-:S09]  /*7210*/  @P3 LOP3.LUT R0, R0, 0x1, R7, 0x78, !PT ;  /* 0x0000000100003812 */ /* 0x000fd200078e7807 */
[----:B0-----:R-:W-:Y:S05]  /*7220*/  @P1 BRA `(.L_x_171) ;  /* 0x00000004004c1947 */ /* 0x001fea0003800000 */
[----:B------:R-:W-:Y:S01]  /*7230*/  ULDC.64 UR4, c[0x0][0x628] ;  /* 0x00018a0000047ab9 */ /* 0x000fe20000000a00 */
[----:B------:R-:W0:Y:S01]  /*7240*/  S2R R15, SR_CTAID.X ;  /* 0x00000000000f7919 */ /* 0x000e220000002500 */
[----:B------:R-:W-:Y:S01]  /*7250*/  ISETP.NE.U32.AND P1, PT, RZ, UR4, PT ;  /* 0x00000004ff007c0c */ /* 0x000fe2000bf25070 */
[----:B------:R-:W-:Y:S01]  /*7260*/  ULDC UR7, c[0x0][0x630] ;  /* 0x00018c0000077ab9 */ /* 0x000fe20000000800 */
[----:B------:R-:W-:Y:S01]  /*7270*/  IMAD.MOV.U32 R4, RZ, RZ, R16 ;  /* 0x000000ffff047224 */ /* 0x000fe200078e0010 */
[----:B------:R-:W1:Y:S01]  /*7280*/  S2R R14, SR_CTAID.Y ;  /* 0x00000000000e7919 */ /* 0x000e620000002600 */
[----:B------:R-:W-:Y:S01]  /*7290*/  ISETP.NE.AND.EX P1, PT, RZ, UR5, PT, P1 ;  /* 0x00000005ff007c0c */ /* 0x000fe2000bf25310 */
[----:B------:R-:W-:-:S12]  /*72a0*/  IMAD.MOV.U32 R5, RZ, RZ, R17 ;  /* 0x000000ffff057224 */ /* 0x000fd800078e0011 */
[----:B------:R-:W-:Y:S05]  /*72b0*/  @!P1 BRA `(.L_x_172) ;  /* 0x0000000000289947 */ /* 0x000fea0003800000 */
[----:B------:R-:W-:Y:S02]  /*72c0*/  ULDC UR6, c[0x0][0x634] ;  /* 0x00018d0000067ab9 */ /* 0x000fe40000000800 */
[----:B------:R-:W-:-:S05]  /*72d0*/  IADD3 R9, P1, R16, UR6, RZ ;  /* 0x0000000610097c10 */ /* 0x000fca000ff3e0ff */
[----:B------:R-:W-:-:S04]  /*72e0*/  IMAD.X R19, RZ, RZ, R17, P1 ;  /* 0x000000ffff137224 */ /* 0x000fc800008e0611 */
[----:B------:R-:W-:-:S04]  /*72f0*/  IMAD.WIDE.U32 R6, R19, UR4, RZ ;  /* 0x0000000413067c25 */ /* 0x000fc8000f8e00ff */
[----:B------:R-:W-:-:S04]  /*7300*/  IMAD.WIDE.U32 R6, P1, R9, UR5, R6 ;  /* 0x0000000509067c25 */ /* 0x000fc8000f820006 */
[----:B------:R-:W-:-:S04]  /*7310*/  IMAD.WIDE.U32 R8, R9, UR4, RZ ;  /* 0x0000000409087c25 */ /* 0x000fc8000f8e00ff */
[----:B------:R-:W-:Y:S01]  /*7320*/  IMAD.X R5, RZ, RZ, RZ, P1 ;  /* 0x000000ffff057224 */ /* 0x000fe200008e06ff */
[----:B------:R-:W-:Y:S01]  /*7330*/  IADD3 RZ, P1, R9, R6, RZ ;  /* 0x0000000609ff7210 */ /* 0x000fe20007f3e0ff */
[----:B------:R-:W-:-:S04]  /*7340*/  IMAD.MOV.U32 R4, RZ, RZ, R7 ;  /* 0x000000ffff047224 */ /* 0x000fc800078e0007 */
[----:B------:R-:W-:-:S08]  /*7350*/  IMAD.WIDE.U32.X R4, R19, UR5, R4, P1 ;  /* 0x0000000513047c25 */ /* 0x000fd000088e0404 */
.L_x_172:
[--C-:B------:R-:W-:Y:S01]  /*7360*/  SHF.R.U64 R8, R4, UR7, R5.reuse ;  /* 0x0000000704087c19 */ /* 0x100fe20008001205 */
[----:B------:R-:W-:Y:S01]  /*7370*/  ULDC.64 UR4, c[0x0][0x620] ;  /* 0x0001880000047ab9 */ /* 0x000fe20000000a00 */
[----:B------:R-:W-:Y:S01]  /*7380*/  SHF.R.U32.HI R4, RZ, UR7, R5 ;  /* 0x00000007ff047c19 */ /* 0x000fe20008011605 */
[----:B------:R-:W2:Y:S01]  /*7390*/  LDC R24, c[0x0][0x144] ;  /* 0x00005100ff187b82 */ /* 0x000ea20000000800 */
[----:B------:R-:W-:Y:S01]  /*73a0*/  IADD3 R7, P1, RZ, -R8, RZ ;  /* 0x80000008ff077210 */ /* 0x000fe20007f3e0ff */
[----:B------:R-:W-:Y:S01]  /*73b0*/  ULDC.64 UR8, c[0x0][0x640] ;  /* 0x0001900000087ab9 */ /* 0x000fe20000000a00 */
[----:B0-----:R-:W-:Y:S01]  /*73c0*/  I2FP.F32.U32 R9, R15 ;  /* 0x0000000f00097245 */ /* 0x001fe20000201000 */
[----:B------:R-:W-:Y:S02]  /*73d0*/  ULDC UR6, c[0x0][0x608] ;  /* 0x0001820000067ab9 */ /* 0x000fe40000000800 */
[----:B------:R-:W-:Y:S01]  /*73e0*/  IMAD.X R4, RZ, RZ, ~R4, P1 ;  /* 0x000000ffff047224 */ /* 0x000fe200008e0e04 */
[----:B------:R-:W-:Y:S01]  /*73f0*/  ISETP.NE.U32.AND P1, PT, RZ, UR8, PT ;  /* 0x00000008ff007c0c */ /* 0x000fe2000bf25070 */
[----:B------:R-:W0:Y:S02]  /*7400*/  LDC R21, c[0x0][0x148] ;  /* 0x00005200ff157b82 */ /* 0x000e240000000800 */
[----:B------:R-:W-:Y:S01]  /*7410*/  IMAD R6, R4, UR4, RZ ;  /* 0x0000000404067c24 */ /* 0x000fe2000f8e02ff */
[----:B------:R-:W-:Y:S01]  /*7420*/  ISETP.NE.AND.EX P1, PT, RZ, UR9, PT, P1 ;  /* 0x00000009ff007c0c */ /* 0x000fe2000bf25310 */
[----:B------:R-:W-:Y:S01]  /*7430*/  IMAD.WIDE.U32 R4, R7, UR4, R16 ;  /* 0x0000000407047c25 */ /* 0x000fe2000f8e0010 */
[----:B------:R-:W-:-:S03]  /*7440*/  ULDC UR4, c[0x0][0x150] ;  /* 0x0000540000047ab9 */ /* 0x000fc60000000800 */
[----:B------:R-:W-:Y:S02]  /*7450*/  IMAD R7, R7, UR5, R6 ;  /* 0x0000000507077c24 */ /* 0x000fe4000f8e0206 */
[----:B------:R-:W-:Y:S01]  /*7460*/  FMUL R6, R9, UR4 ;  /* 0x0000000409067c20 */ /* 0x000fe20008400000 */
[----:B------:R-:W-:Y:S01]  /*7470*/  ULDC UR4, c[0x0][0x618] ;  /* 0x0001860000047ab9 */ /* 0x000fe20000000800 */
[----:B------:R-:W-:Y:S01]  /*7480*/  ULDC UR5, c[0x0][0x154] ;  /* 0x0000550000057ab9 */ /* 0x000fe20000000800 */
[----:B------:R-:W-:-:S03]  /*7490*/  IMAD.IADD R5, R5, 0x1, R7 ;  /* 0x0000000105057824 */ /* 0x000fc600078e0207 */
[----:B------:R-:W3:Y:S02]  /*74a0*/  F2I.U32.TRUNC.NTZ R6, R6 ;  /* 0x0000000600067305 */ /* 0x000ee4000020f000 */
[----:B------:R-:W-:Y:S02]  /*74b0*/  SHF.R.U64 R9, R4, UR4, R5 ;  /* 0x0000000404097c19 */ /* 0x000fe40008001205 */
[----:B-1----:R-:W-:-:S05]  /*74c0*/  I2FP.F32.U32 R4, R14 ;  /* 0x0000000e00047245 */ /* 0x002fca0000201000 */
[----:B------:R-:W-:Y:S01]  /*74d0*/  FMUL R22, R4, UR5 ;  /* 0x0000000504167c20 */ /* 0x000fe20008400000 */
[----:B------:R-:W-:Y:S01]  /*74e0*/  SHF.R.U32.HI R4, RZ, UR4, R5 ;  /* 0x00000004ff047c19 */ /* 0x000fe20008011605 */
[----:B------:R-:W-:-:S03]  /*74f0*/  ULDC UR4, c[0x0][0x658] ;  /* 0x0001960000047ab9 */ /* 0x000fc60000000800 */
[--C-:B------:R-:W-:Y:S01]  /*7500*/  SHF.R.U64 R20, R9, UR6, R4.reuse ;  /* 0x0000000609147c19 */ /* 0x100fe20008001204 */
[----:B------:R-:W1:Y:S01]  /*7510*/  F2I.U32.TRUNC.NTZ R22, R22 ;  /* 0x0000001600167305 */ /* 0x000e62000020f000 */
[----:B------:R-:W-:Y:S01]  /*7520*/  SHF.R.U32.HI R5, RZ, UR6, R4 ;  /* 0x00000006ff057c19 */ /* 0x000fe20008011604 */
[----:B---3--:R-:W-:-:S03]  /*7530*/  IMAD.MOV R6, RZ, RZ, -R6 ;  /* 0x000000ffff067224 */ /* 0x008fc600078e0a06 */
[----:B------:R-:W-:Y:S01]  /*7540*/  SHF.R.U64 R19, R20, UR4, R5 ;  /* 0x0000000414137c19 */ /* 0x000fe20008001205 */
[----:B--2---:R-:W-:Y:S01]  /*7550*/  IMAD R15, R24, R6, R15 ;  /* 0x00000006180f7224 */ /* 0x004fe200078e020f */
[----:B------:R-:W-:-:S03]  /*7560*/  SHF.R.U32.HI R23, RZ, UR4, R5 ;  /* 0x00000004ff177c19 */ /* 0x000fc60008011605 */
[----:B------:R-:W-:Y:S02]  /*7570*/  IMAD.MOV.U32 R4, RZ, RZ, R19 ;  /* 0x000000ffff047224 */ /* 0x000fe400078e0013 */
[----:B------:R-:W-:Y:S01]  /*7580*/  IMAD.MOV.U32 R5, RZ, RZ, R23 ;  /* 0x000000ffff057224 */ /* 0x000fe200078e0017 */
[----:B-1----:R-:W-:Y:S06]  /*7590*/  @!P1 BRA `(.L_x_173) ;  /* 0x0000000000289947 */ /* 0x002fec0003800000 */
[----:B------:R-:W-:Y:S02]  /*75a0*/  ULDC UR4, c[0x0][0x64c] ;  /* 0x0001930000047ab9 */ /* 0x000fe40000000800 */
[----:B------:R-:W-:-:S05]  /*75b0*/  IADD3 R5, P1, R19, UR4, RZ ;  /* 0x0000000413057c10 */ /* 0x000fca000ff3e0ff */
[----:B------:R-:W-:-:S04]  /*75c0*/  IMAD.X R23, RZ, RZ, R23, P1 ;  /* 0x000000ffff177224 */ /* 0x000fc800008e0617 */
[----:B------:R-:W-:-:S04]  /*75d0*/  IMAD.WIDE.U32 R6, R23, UR8, RZ ;  /* 0x0000000817067c25 */ /* 0x000fc8000f8e00ff */
[----:B------:R-:W-:-:S04]  /*75e0*/  IMAD.WIDE.U32 R6, P1, R5, UR9, R6 ;  /* 0x0000000905067c25 */ /* 0x000fc8000f820006 */
[----:B------:R-:W-:-:S04]  /*75f0*/  IMAD.WIDE.U32 R4, R5, UR8, RZ ;  /* 0x0000000805047c25 */ /* 0x000fc8000f8e00ff */
[----:B------:R-:W-:Y:S01]  /*7600*/  IMAD.MOV.U32 R4, RZ, RZ, R7 ;  /* 0x000000ffff047224 */ /* 0x000fe200078e0007 */
[----:B------:R-:W-:Y:S01]  /*7610*/  IADD3 RZ, P3, R5, R6, RZ ;  /* 0x0000000605ff7210 */ /* 0x000fe20007f7e0ff */
[----:B------:R-:W-:-:S04]  /*7620*/  IMAD.X R5, RZ, RZ, RZ, P1 ;  /* 0x000000ffff057224 */ /* 0x000fc800008e06ff */
[----:B------:R-:W-:-:S08]  /*7630*/  IMAD.WIDE.U32.X R4, R23, UR9, R4, P3 ;  /* 0x0000000917047c25 */ /* 0x000fd000098e0404 */
.L_x_173:
[----:B------:R-:W-:Y:S01]  /*7640*/  ISETP.NE.AND P1, PT, R2, 0x1, PT ;  /* 0x000000010200780c */ /* 0x000fe20003f25270 */
[----:B------:R-:W-:Y:S01]  /*7650*/  ULDC UR4, c[0x0][0x648] ;  /* 0x0001920000047ab9 */ /* 0x000fe20000000800 */
[----:B------:R-:W-:Y:S01]  /*7660*/  LOP3.LUT R20, R20, UR16, RZ, 0xc0, !PT ;  /* 0x0000001014147c12 */ /* 0x000fe2000f8ec0ff */
[----:B------:R-:W-:Y:S01]  /*7670*/  IMAD.MOV R22, RZ, RZ, -R22 ;  /* 0x000000ffff167224 */ /* 0x000fe200078e0a16 */
[----:B------:R-:W-:Y:S01]  /*7680*/  SHF.R.U64 R5, R4, UR4, R5 ;  /* 0x0000000404057c19 */ /* 0x000fe20008001205 */
[----:B------:R-:W-:Y:S01]  /*7690*/  ULDC UR4, c[0x0][0x638] ;  /* 0x00018e0000047ab9 */ /* 0x000fe20000000800 */
[----:B------:R-:W-:Y:S01]  /*76a0*/  LOP3.LUT R6, R9, UR15, RZ, 0xc0, !PT ;  /* 0x0000000f09067c12 */ /* 0x000fe2000f8ec0ff */
[----:B------:R-:W-:Y:S02]  /*76b0*/  ULDC UR5, c[0x0][0x610] ;  /* 0x0001840000057ab9 */ /* 0x000fe40000000800 */
[----:B------:R-:W-:Y:S02]  /*76c0*/  IMAD.MOV R4, RZ, RZ, -R5 ;  /* 0x000000ffff047224 */ /* 0x000fe400078e0a05 */
[----:B------:R-:W-:-:S02]  /*76d0*/  IMAD R20, R5, UR17, R20 ;  /* 0x0000001105147c24 */ /* 0x000fc4000f8e0214 */
[----:B0-----:R-:W-:Y:S02]  /*76e0*/  @P1 IMAD R15, R21, R22, R14 ;  /* 0x00000016150f1224 */ /* 0x001fe400078e020e */
[----:B------:R-:W-:Y:S01]  /*76f0*/  IMAD R19, R4, UR4, R19 ;  /* 0x0000000404137c24 */ /* 0x000fe2000f8e0213 */
[----:B------:R-:W-:Y:S01]  /*7700*/  ULDC UR4, c[0x0][0x600] ;  /* 0x0001800000047ab9 */ /* 0x000fe20000000800 */
[----:B------:R-:W-:Y:S02]  /*7710*/  IMAD R15, R20, UR5, R15 ;  /* 0x00000005140f7c24 */ /* 0x000fe4000f8e020f */
[----:B------:R-:W-:Y:S02]  /*7720*/  IMAD R6, R19, UR4, R6 ;  /* 0x0000000413067c24 */ /* 0x000fe4000f8e0206 */
[----:B------:R-:W-:-:S03]  /*7730*/  IMAD.MOV.U32 R4, RZ, RZ, 0x1 ;  /* 0x00000001ff047424 */ /* 0x000fc600078e00ff */
[----:B------:R-:W-:Y:S02]  /*7740*/  SEL R20, R6, R15, !P1 ;  /* 0x0000000f06147207 */ /* 0x000fe40004800000 */
[----:B------:R-:W-:-:S07]  /*7750*/  SEL R19, R15, R6, !P1 ;  /* 0x000000060f137207 */ /* 0x000fce0004800000 */
.L_x_171:
[----:B------:R-:W-:Y:S05]  /*7760*/  BSYNC B1 ;  /* 0x0000000000017941 */ /* 0x000fea0003800000 */
.L_x_170:
[----:B------:R-:W-:-:S13]  /*7770*/  LOP3.LUT P1, RZ, R4, 0xff, RZ, 0xc0, !PT ;  /* 0x000000ff04ff7812 */ /* 0x000fda000782c0ff */
[----:B------:R-:W-:Y:S05]  /*7780*/  @P1 BRA `(.L_x_174) ;  /* 0xfffffff400541947 */ /* 0x000fea000383ffff */
[----:B------:R-:W-:Y:S05]  /*7790*/  BSYNC B0 ;  /* 0x0000000000007941 */ /* 0x000fea0003800000 */
.L_x_162:
[----:B------:R-:W-:-:S03]  /*77a0*/  UMOV UR4, 0xffffffff ;  /* 0xffffffff00047882 */ /* 0x000fc60000000000 */
[----:B------:R-:W-:Y:S05]  /*77b0*/  BRA.DIV UR4, `(.L_x_175) ;  /* 0x00000006043c7947 */ /* 0x000fea000b800000 */
[----:B------:R-:W-:-:S13]  /*77c0*/  ELECT P6, URZ, PT ;  /* 0x00000000003f782f */ /* 0x000fda00038c0000 */
.L_x_190:
[----:B------:R-:W-:Y:S04]  /*77d0*/  BSSY B0, `(.L_x_176) ;  /* 0x0000034000007945 */ /* 0x000fe80003800000 */
[----:B------:R-:W-:Y:S05]  /*77e0*/  @!P6 BRA `(.L_x_177) ;  /* 0x0000000000c8e947 */ /* 0x000fea0003800000 */
[----:B------:R-:W-:-:S04]  /*77f0*/  LOP3.LUT R18, R18, 0x2, RZ, 0xfc, !PT ;  /* 0x0000000212127812 */ /* 0x000fc800078efcff */
[----:B------:R-:W-:-:S13]  /*7800*/  ISETP.NE.AND P0, PT, R18, 0x3, PT ;  /* 0x000000031200780c */ /* 0x000fda0003f05270 */
[----:B------:R-:W-:Y:S05]  /*7810*/  @!P0 BRA `(.L_x_178) ;  /* 0x0000000000048947 */ /* 0x000fea0003800000 */
[----:B------:R-:W-:Y:S01]  /*7820*/  BPT.TRAP 0x1 ;  /* 0x000000040000795c */ /* 0x000fe20000300000 */
.L_x_178:
[----:B------:R-:W0:Y:S01]  /*7830*/  S2R R3, SR_CgaCtaId ;  /* 0x0000000000037919 */ /* 0x000e220000008800 */
[----:B------:R-:W-:-:S04]  /*7840*/  MOV R2, 0x400 ;  /* 0x0000040000027802 */ /* 0x000fc80000000f00 */
[----:B0-----:R-:W-:Y:S02]  /*7850*/  LEA R3, R3, R2, 0x18 ;  /* 0x0000000203037211 */ /* 0x001fe400078ec0ff */
[----:B------:R-:W-:-:S03]  /*7860*/  SHF.L.U32 R2, R0, 0x1f, RZ ;  /* 0x0000001f00027819 */ /* 0x000fc600000006ff */
[----:B------:R-:W-:-:S04]  /*7870*/  VIADD R3, R3, 0x28 ;  /* 0x0000002803037836 */ /* 0x000fc80000000000 */
[C---:B------:R-:W-:Y:S02]  /*7880*/  IMAD R7, R12.reuse, 0x8, R3 ;  /* 0x000000080c077824 */ /* 0x040fe400078e0203 */
[----:B------:R-:W-:Y:S02]  /*7890*/  VIADD R12, R12, 0x1 ;  /* 0x000000010c0c7836 */ /* 0x000fe40000000000 */
[----:B------:R-:W0:Y:S03]  /*78a0*/  SYNCS.PHASECHK.TRANS64.TRYWAIT P0, [R7+URZ], R2 ;  /* 0x00000002070075a7 */ /* 0x000e26000800017f */
[----:B------:R-:W-:-:S04]  /*78b0*/  ISETP.NE.AND P1, PT, R12, 0x5, PT ;  /* 0x000000050c00780c */ /* 0x000fc80003f25270 */
[----:B------:R-:W-:Y:S02]  /*78c0*/  SEL R5, RZ, 0x1, P1 ;  /* 0x00000001ff057807 */ /* 0x000fe40000800000 */
[----:B------:R-:W-:Y:S02]  /*78d0*/  SEL R12, R12, RZ, P1 ;  /* 0x000000ff0c0c7207 */ /* 0x000fe40000800000 */
[----:B------:R-:W-:-:S03]  /*78e0*/  LOP3.LUT R5, R0, R5, RZ, 0x3c, !PT ;  /* 0x0000000500057212 */ /* 0x000fc600078e3cff */
[----:B------:R-:W-:Y:S01]  /*78f0*/  IMAD R9, R12, 0x8, R3 ;  /* 0x000000080c097824 */ /* 0x000fe200078e0203 */
[----:B------:R-:W-:Y:S01]  /*7900*/  SHF.L.U32 R4, R5, 0x1f, RZ ;  /* 0x0000001f05047819 */ /* 0x000fe200000006ff */
[----:B0-----:R-:W-:Y:S06]  /*7910*/  @!P0 BRA `(.L_x_179) ;  /* 0x0000000400048947 */ /* 0x001fec0003800000 */
.L_x_191:
[----:B------:R-:W1:Y:S01]  /*7920*/  SYNCS.PHASECHK.TRANS64.TRYWAIT P0, [R9+URZ], R4 ;  /* 0x00000004090075a7 */ /* 0x000e62000800017f */
[----:B------:R-:W-:-:S05]  /*7930*/  VIADD R0, R12, 0x1 ;  /* 0x000000010c007836 */ /* 0x000fca0000000000 */
[----:B------:R-:W-:-:S04]  /*7940*/  ISETP.NE.AND P1, PT, R0, 0x5, PT ;  /* 0x000000050000780c */ /* 0x000fc80003f25270 */
[----:B0-----:R-:W-:Y:S02]  /*7950*/  SEL R2, RZ, 0x1, P1 ;  /* 0x00000001ff027807 */ /* 0x001fe40000800000 */
[----:B------:R-:W-:Y:S02]  /*7960*/  SEL R0, R0, RZ, P1 ;  /* 0x000000ff00007207 */ /* 0x000fe40000800000 */
[----:B------:R-:W-:-:S03]  /*7970*/  LOP3.LUT R7, R5, R2, RZ, 0x3c, !PT ;  /* 0x0000000205077212 */ /* 0x000fc600078e3cff */
[----:B------:R-:W-:Y:S01]  /*7980*/  IMAD R6, R0, 0x8, R3 ;  /* 0x0000000800067824 */ /* 0x000fe200078e0203 */
[----:B------:R-:W-:Y:S01]  /*7990*/  SHF.L.U32 R5, R7, 0x1f, RZ ;  /* 0x0000001f07057819 */ /* 0x000fe200000006ff */
[----:B-1----:R-:W-:Y:S06]  /*79a0*/  @!P0 BRA `(.L_x_180) ;  /* 0x0000000000f48947 */ /* 0x002fec0003800000 */
.L_x_192:
[----:B------:R-:W1:Y:S01]  /*79b0*/  SYNCS.PHASECHK.TRANS64.TRYWAIT P0, [R6+URZ], R5 ;  /* 0x00000005060075a7 */ /* 0x000e62000800017f */
[----:B------:R-:W-:-:S05]  /*79c0*/  VIADD R0, R0, 0x1 ;  /* 0x0000000100007836 */ /* 0x000fca0000000000 */
[----:B------:R-:W-:-:S04]  /*79d0*/  ISETP.NE.AND P1, PT, R0, 0x5, PT ;  /* 0x000000050000780c */ /* 0x000fc80003f25270 */
[----:B------:R-:W-:Y:S02]  /*79e0*/  SEL R2, RZ, 0x1, P1 ;  /* 0x00000001ff027807 */ /* 0x000fe40000800000 */
[----:B------:R-:W-:Y:S02]  /*79f0*/  SEL R0, R0, RZ, P1 ;  /* 0x000000ff00007207 */ /* 0x000fe40000800000 */
[----:B------:R-:W-:-:S03]  /*7a00*/  LOP3.LUT R7, R7, R2, RZ, 0x3c, !PT ;  /* 0x0000000207077212 */ /* 0x000fc600078e3cff */
[----:B0-----:R-:W-:Y:S01]  /*7a10*/  IMAD R9, R0, 0x8, R3 ;  /* 0x0000000800097824 */ /* 0x001fe200078e0203 */
[----:B------:R-:W-:Y:S01]  /*7a20*/  SHF.L.U32 R4, R7, 0x1f, RZ ;  /* 0x0000001f07047819 */ /* 0x000fe200000006ff */
[----:B-1----:R-:W-:Y:S06]  /*7a30*/  @!P0 BRA `(.L_x_181) ;  /* 0x0000000000e48947 */ /* 0x002fec0003800000 */
.L_x_193:
[----:B------:R-:W1:Y:S01]  /*7a40*/  SYNCS.PHASECHK.TRANS64.TRYWAIT P0, [R9+URZ], R4 ;  /* 0x00000004090075a7 */ /* 0x000e62000800017f */
[----:B------:R-:W-:-:S05]  /*7a50*/  VIADD R0, R0, 0x1 ;  /* 0x0000000100007836 */ /* 0x000fca0000000000 */
[----:B------:R-:W-:-:S04]  /*7a60*/  ISETP.NE.AND P1, PT, R0, 0x5, PT ;  /* 0x000000050000780c */ /* 0x000fc80003f25270 */
[----:B------:R-:W-:Y:S02]  /*7a70*/  SEL R2, RZ, 0x1, P1 ;  /* 0x00000001ff027807 */ /* 0x000fe40000800000 */
[----:B------:R-:W-:Y:S02]  /*7a80*/  SEL R0, R0, RZ, P1 ;  /* 0x000000ff00007207 */ /* 0x000fe40000800000 */
[----:B------:R-:W-:Y:S01]  /*7a90*/  LOP3.LUT R2, R7, R2, RZ, 0x3c, !PT ;  /* 0x0000000207027212 */ /* 0x000fe200078e3cff */
[----:B-1----:R-:W-:Y:S06]  /*7aa0*/  @!P0 BRA `(.L_x_182) ;  /* 0x0000000000dc8947 */ /* 0x002fec0003800000 */
.L_x_194:
[----:B------:R-:W-:Y:S01]  /*7ab0*/  IMAD R3, R0, 0x8, R3 ;  /* 0x0000000800037824 */ /* 0x000fe200078e0203 */
[----:B------:R-:W-:-:S07]  /*7ac0*/  SHF.L.U32 R0, R2, 0x1f, RZ ;  /* 0x0000001f02007819 */ /* 0x000fce00000006ff */
.L_x_183:
[----:B--2---:R2:W3:Y:S02]  /*7ad0*/  SYNCS.PHASECHK.TRANS64.TRYWAIT P0, [R3+URZ], R0 ;  /* 0x00000000030075a7 */ /* 0x0044e4000800017f */
[----:B---3--:R-:W-:Y:S05]  /*7ae0*/  @!P0 NANOSLEEP.SYNCS 0x989680 ;  /* 0x009896800000895d */ /* 0x008fea0003900000 */
[----:B------:R-:W3:Y:S02]  /*7af0*/  @!P0 SYNCS.PHASECHK.TRANS64 P0, [R3+URZ], R0 ;  /* 0x00000000030085a7 */ /* 0x000ee4000800007f */
[----:B---3--:R-:W-:Y:S05]  /*7b00*/  @!P0 BRA `(.L_x_183) ;  /* 0xfffffffc00f08947 */ /* 0x008fea000383ffff */
.L_x_177:
[----:B------:R-:W-:Y:S05]  /*7b10*/  BSYNC B0 ;  /* 0x0000000000007941 */ /* 0x000fea0003800000 */
.L_x_176:
[----:B------:R-:W-:Y:S05]  /*7b20*/  EXIT ;  /* 0x000000000000794d */ /* 0x000fea0003800000 */
.L_x_17:
[----:B-1----:R1:W2:Y:S02]  /*7b30*/  SYNCS.PHASECHK.TRANS64.TRYWAIT P1, [R3+URZ], R0 ;  /* 0x00000000030075a7 */ /* 0x0022a4000802017f */
[----:B--2---:R-:W-:Y:S05]  /*7b40*/  @!P1 NANOSLEEP.SYNCS 0x989680 ;  /* 0x009896800000995d */ /* 0x004fea0003900000 */
[----:B------:R-:W2:Y:S02]  /*7b50*/  @!P1 SYNCS.PHASECHK.TRANS64 P1, [R3+URZ], R0 ;  /* 0x00000000030095a7 */ /* 0x000ea4000802007f */
[----:B--2---:R-:W-:Y:S05]  /*7b60*/  @!P1 BRA `(.L_x_17) ;  /* 0xfffffffc00f09947 */ /* 0x004fea000383ffff */
[----:B------:R-:W-:Y:S05]  /*7b70*/  BRA `(.L_x_16) ;  /* 0xffffff9800547947 */ /* 0x000fea000383ffff */
.L_x_22:
[----:B-1----:R-:W-:-:S04]  /*7b80*/  IMAD.U32 R4, RZ, RZ, UR7 ;  /* 0x00000007ff047e24 */ /* 0x002fc8000f8e00ff */
[----:B------:R1:W2:Y:S03]  /*7b90*/  SYNCS.PHASECHK.TRANS64.TRYWAIT P1, [R4+URZ], R3 ;  /* 0x00000003040075a7 */ /* 0x0002a6000802017f */
[----:B--2---:R-:W-:Y:S05]  /*7ba0*/  @!P1 NANOSLEEP.SYNCS 0x989680 ;  /* 0x009896800000995d */ /* 0x004fea0003900000 */
[----:B------:R-:W2:Y:S02]  /*7bb0*/  @!P1 SYNCS.PHASECHK.TRANS64 P1, [R4+URZ], R3 ;  /* 0x00000003040095a7 */ /* 0x000ea4000802007f */
[----:B--2---:R-:W-:Y:S05]  /*7bc0*/  @!P1 BRA `(.L_x_22) ;  /* 0xfffffffc00ec9947 */ /* 0x004fea000383ffff */
[----:B------:R-:W-:Y:S05]  /*7bd0*/  BRA `(.L_x_21) ;  /* 0xffffff9c00207947 */ /* 0x000fea000383ffff */
.L_x_163:
[----:B------:R-:W-:Y:S01]  /*7be0*/  BSSY B1, `(.L_x_184) ;  /* 0x0000006000017945 */ /* 0x000fe20003800000 */
[----:B------:R-:W-:-:S07]  /*7bf0*/  IMAD.MOV.U32 R15, RZ, RZ, -0x1 ;  /* 0xffffffffff0f7424 */ /* 0x000fce00078e00ff */
[----:B------:R-:W-:Y:S05]  /*7c00*/  WARPSYNC.COLLECTIVE R15, `(.L_x_185) ;  /* 0x000000000f0c7348 */ /* 0x000fea0003c00000 */
[----:B------:R-:W-:Y:S02]  /*7c10*/  ELECT P6, UR62, PT ;  /* 0x00000000003e782f */ /* 0x000fe400038c0000 */
[----:B------:R-:W-:Y:S01]  /*7c20*/  MOV R14, UR62 ;  /* 0x0000003e000e7c02 */ /* 0x000fe20008000f00 */
[----:B------:R-:W-:Y:S10]  /*7c30*/  ENDCOLLECTIVE ;  /* 0x000000000000791b */ /* 0x000ff40003800000 */
.L_x_185:
[----:B------:R-:W-:Y:S05]  /*7c40*/  BSYNC B1 ;  /* 0x0000000000017941 */ /* 0x000fea0003800000 */
.L_x_184:
[----:B------:R-:W-:Y:S05]  /*7c50*/  BRA `(.L_x_186) ;  /* 0xfffffff0002c7947 */ /* 0x000fea000383ffff */
.L_x_166:
[----:B0-----:R0:W1:Y:S02]  /*7c60*/  SYNCS.PHASECHK.TRANS64.TRYWAIT P1, [R14+URZ+0x28], R7 ;  /* 0x000028070e0075a7 */ /* 0x001064000802017f */
[----:B-1----:R-:W-:Y:S05]  /*7c70*/  @!P1 NANOSLEEP.SYNCS 0x989680 ;  /* 0x009896800000995d */ /* 0x002fea0003900000 */
[----:B------:R-:W1:Y:S02]  /*7c80*/  @!P1 SYNCS.PHASECHK.TRANS64 P1, [R14+URZ+0x28], R7 ;  /* 0x000028070e0095a7 */ /* 0x000e64000802007f */
[----:B-1----:R-:W-:Y:S05]  /*7c90*/  @!P1 BRA `(.L_x_166) ;  /* 0xfffffffc00f09947 */ /* 0x002fea000383ffff */
[----:B------:R-:W-:Y:S05]  /*7ca0*/  BRA `(.L_x_187) ;  /* 0xfffffff000607947 */ /* 0x000fea000383ffff */
.L_x_175:
[----:B------:R-:W-:Y:S01]  /*7cb0*/  BSSY B0, `(.L_x_188) ;  /* 0x0000006000007945 */ /* 0x000fe20003800000 */
[----:B------:R-:W-:-:S07]  /*7cc0*/  IMAD.MOV.U32 R15, RZ, RZ, -0x1 ;  /* 0xffffffffff0f7424 */ /* 0x000fce00078e00ff */
[----:B------:R-:W-:Y:S05]  /*7cd0*/  WARPSYNC.COLLECTIVE R15, `(.L_x_189) ;  /* 0x000000000f0c7348 */ /* 0x000fea0003c00000 */
[----:B------:R-:W-:Y:S02]  /*7ce0*/  ELECT P6, UR62, PT ;  /* 0x00000000003e782f */ /* 0x000fe400038c0000 */
[----:B------:R-:W-:Y:S01]  /*7cf0*/  MOV R14, UR62 ;  /* 0x0000003e000e7c02 */ /* 0x000fe20008000f00 */
[----:B------:R-:W-:Y:S10]  /*7d00*/  ENDCOLLECTIVE ;  /* 0x000000000000791b */ /* 0x000ff40003800000 */
.L_x_189:
[----:B------:R-:W-:Y:S05]  /*7d10*/  BSYNC B0 ;  /* 0x0000000000007941 */ /* 0x000fea0003800000 */
.L_x_188:
[----:B------:R-:W-:Y:S05]  /*7d20*/  BRA `(.L_x_190) ;  /* 0xfffffff800a87947 */ /* 0x000fea000383ffff */
.L_x_179:
[----:B0-----:R0:W1:Y:S02]  /*7d30*/  SYNCS.PHASECHK.TRANS64.TRYWAIT P0, [R7+URZ], R2 ;  /* 0x00000002070075a7 */ /* 0x001064000800017f */
[----:B-1----:R-:W-:Y:S05]  /*7d40*/  @!P0 NANOSLEEP.SYNCS 0x989680 ;  /* 0x009896800000895d */ /* 0x002fea0003900000 */
[----:B------:R-:W1:Y:S02]  /*7d50*/  @!P0 SYNCS.PHASECHK.TRANS64 P0, [R7+URZ], R2 ;  /* 0x00000002070085a7 */ /* 0x000e64000800007f */
[----:B-1----:R-:W-:Y:S05]  /*7d60*/  @!P0 BRA `(.L_x_179) ;  /* 0xfffffffc00f08947 */ /* 0x002fea000383ffff */
[----:B------:R-:W-:Y:S05]  /*7d70*/  BRA `(.L_x_191) ;  /* 0xfffffff800e87947 */ /* 0x000fea000383ffff */
.L_x_180:
[----:B0-----:R0:W1:Y:S02]  /*7d80*/  SYNCS.PHASECHK.TRANS64.TRYWAIT P0, [R9+URZ], R4 ;  /* 0x00000004090075a7 */ /* 0x001064000800017f */
[----:B-1----:R-:W-:Y:S05]  /*7d90*/  @!P0 NANOSLEEP.SYNCS 0x989680 ;  /* 0x009896800000895d */ /* 0x002fea0003900000 */
[----:B------:R-:W1:Y:S02]  /*7da0*/  @!P0 SYNCS.PHASECHK.TRANS64 P0, [R9+URZ], R4 ;  /* 0x00000004090085a7 */ /* 0x000e64000800007f */
[----:B-1----:R-:W-:Y:S05]  /*7db0*/  @!P0 BRA `(.L_x_180) ;  /* 0xfffffffc00f08947 */ /* 0x002fea000383ffff */
[----:B------:R-:W-:Y:S05]  /*7dc0*/  BRA `(.L_x_192) ;  /* 0xfffffff800f87947 */ /* 0x000fea000383ffff */
.L_x_181:
[----:B0-----:R0:W1:Y:S02]  /*7dd0*/  SYNCS.PHASECHK.TRANS64.TRYWAIT P0, [R6+URZ], R5 ;  /* 0x00000005060075a7 */ /* 0x001064000800017f */
[----:B-1----:R-:W-:Y:S05]  /*7de0*/  @!P0 NANOSLEEP.SYNCS 0x989680 ;  /* 0x009896800000895d */ /* 0x002fea0003900000 */
[----:B------:R-:W1:Y:S02]  /*7df0*/  @!P0 SYNCS.PHASECHK.TRANS64 P0, [R6+URZ], R5 ;  /* 0x00000005060085a7 */ /* 0x000e64000800007f */
[----:B-1----:R-:W-:Y:S05]  /*7e00*/  @!P0 BRA `(.L_x_181) ;  /* 0xfffffffc00f08947 */ /* 0x002fea000383ffff */
[----:B------:R-:W-:Y:S05]  /*7e10*/  BRA `(.L_x_193) ;  /* 0xfffffffc00087947 */ /* 0x000fea000383ffff */
.L_x_182:
[----:B-1----:R1:W2:Y:S02]  /*7e20*/  SYNCS.PHASECHK.TRANS64.TRYWAIT P0, [R9+URZ], R4 ;  /* 0x00000004090075a7 */ /* 0x0022a4000800017f */
[----:B--2---:R-:W-:Y:S05]  /*7e30*/  @!P0 NANOSLEEP.SYNCS 0x989680 ;  /* 0x009896800000895d */ /* 0x004fea0003900000 */
[----:B------:R-:W2:Y:S02]  /*7e40*/  @!P0 SYNCS.PHASECHK.TRANS64 P0, [R9+URZ], R4 ;  /* 0x00000004090085a7 */ /* 0x000ea4000800007f */
[----:B--2---:R-:W-:Y:S05]  /*7e50*/  @!P0 BRA `(.L_x_182) ;  /* 0xfffffffc00f08947 */ /* 0x004fea000383ffff */
[----:B------:R-:W-:Y:S05]  /*7e60*/  BRA `(.L_x_194) ;  /* 0xfffffffc00107947 */ /* 0x000fea000383ffff */
.L_x_195:
[----:B------:R-:W-:-:S00]  /*7e70*/  BRA `(.L_x_195) ;  /* 0xfffffffc00fc7947 */ /* 0x000fc0000383ffff */
[----:B------:R-:W-:-:S00]  /*7e80*/  NOP ;  /* 0x0000000000007918 */ /* 0x000fc00000000000 */
[----:B------:R-:W-:-:S00]  /*7e90*/  NOP ;  /* 0x0000000000007918 */ /* 0x000fc00000000000 */
[----:B------:R-:W-:-:S00]  /*7ea0*/  NOP ;  /* 0x0000000000007918 */ /* 0x000fc00000000000 */
[----:B------:R-:W-:-:S00]  /*7eb0*/  NOP ;  /* 0x0000000000007918 */ /* 0x000fc00000000000 */
[----:B------:R-:W-:-:S00]  /*7ec0*/  NOP ;  /* 0x0000000000007918 */ /* 0x000fc00000000000 */
[----:B------:R-:W-:-:S00]  /*7ed0*/  NOP ;  /* 0x0000000000007918 */ /* 0x000fc00000000000 */
[----:B------:R-:W-:-:S00]  /*7ee0*/  NOP ;  /* 0x0000000000007918 */ /* 0x000fc00000000000 */
[----:B------:R-:W-:-:S00]  /*7ef0*/  NOP ;  /* 0x0000000000007918 */ /* 0x000fc00000000000 */
.L_x_196:


//--------------------- .nv.global.init           --------------------------
	.section	.nv.global.init,"aw",@progbits
.nv.global.init:
	.type		$str$22,@object
	.size		$str$22,($str$23 - $str$22)
$str$22:
        /*0000*/ 	.byte	0x6b, 0x5f, 0x74, 0x69, 0x6c, 0x65, 0x5f, 0x63, 0x6f, 0x75, 0x6e, 0x74, 0x20, 0x3e, 0x3d, 0x20
        /*0010*/ 	.byte	0x31, 0x00
	.type		$str$23,@object
	.size		$str$23,(__unnamed_1 - $str$23)
$str$23:
        /*0012*/ 	.byte	0x2f, 0x74, 0x6d, 0x70, 0x2f, 0x63, 0x75, 0x74, 0x6c, 0x61, 0x73, 0x73, 0x5f, 0x73, 0x77, 0x65
        /*0022*/ 	.byte	0x65, 0x70, 0x5f, 0x73, 0x72, 0x63, 0x2f, 0x69, 0x6e, 0x63, 0x6c, 0x75, 0x64, 0x65, 0x2f, 0x63
        /*0032*/ 	.byte	0x75, 0x74, 0x6c, 0x61, 0x73, 0x73, 0x2f, 0x67, 0x65, 0x6d, 0x6d, 0x2f, 0x63, 0x6f, 0x6c, 0x6c
        /*0042*/ 	.byte	0x65, 0x63, 0x74, 0x69, 0x76, 0x65, 0x2f, 0x73, 0x6d, 0x39, 0x30, 0x5f, 0x6d, 0x6d, 0x61, 0x5f
        /*0052*/ 	.byte	0x74, 0x6d, 0x61, 0x5f, 0x67, 0x6d, 0x6d, 0x61, 0x5f, 0x73, 0x73, 0x5f, 0x77, 0x61, 0x72, 0x70
        /*0062*/ 	.byte	0x73, 0x70, 0x65, 0x63, 0x69, 0x61, 0x6c, 0x69, 0x7a, 0x65, 0x64, 0x2e, 0x68, 0x70, 0x70, 0x00
	.type		__unnamed_1,@object
	.size		__unnamed_1,(.L_0 - __unnamed_1)
__unnamed_1:
        /*0072*/ 	.byte	0x76, 0x6f, 0x69, 0x64, 0x20, 0x63, 0x75, 0x74, 0x6c, 0x61, 0x73, 0x73, 0x3a, 0x3a, 0x67, 0x65
        /* <DEDUP_REMOVED lines=176> */
        /*0b82*/ 	.byte	0x75, 0x74, 0x65, 0x3a, 0x3a, 0x69, 0x64, 0x65, 0x6e, 0x74, 0x69, 0x74, 0x79, 0x5d, 0x00
.L_0:


//--------------------- .nv.shared._ZN7cutlass13device_kernelINS_4gemm6kernel13GemmUniversalIN4cute5tupleIJiiiiEEENS1_10collective13CollectiveMmaINS1_34MainloopSm90TmaGmmaWarpSpecializedILi5ENS5_IJNS4_1CILi1EEESB_SB_EEENS1_35KernelTmaWarpSpecializedCooperativeEEENS5_IJNSA_ILi128EEESF_NSA_ILi32EEEEEENS_10tfloat32_tENS5_IJlSB_lEEESI_SJ_NS4_8TiledMMAINS4_8MMA_AtomIJNS4_4SM904GMMA30MMA_64x128x8_F32TF32TF32_SS_TNILNSN_7ScaleInE1ELSP_1EEEEEENS4_6LayoutINS5_IJNSA_ILi2EEESB_SB_EEENS5_IJSB_NSA_ILi0EEESV_EEEEENS5_IJNS4_10UnderscoreESY_SY_EEEEENS4_13SM90_TMA_LOADENS4_14ComposedLayoutINS4_7SwizzleILi3ELi4ELi3EEENS4_18smem_ptr_flag_bitsILi32EEENSS_INS5_IJNSA_ILi8EEESG_EEENS5_IJSG_SB_EEEEEEEvNS4_8identityES11_S1B_vS1C_EENS_8epilogue10collective6detail29Sm90TmaWarpSpecializedAdapterINS1F_15DefaultEpilogueISI_SJ_SJ_NS1E_6thread17LinearCombinationISI_Li1EffLNS1J_9ScaleType4KindE0ELNS_15FloatRoundStyleE2ESI_EENS1_15EpilogueDefaultEEEEEvvEEEEvNT_6ParamsE --------------------------
	.section	.nv.shared._ZN7cutlass13device_kernelINS_4gemm6kernel13GemmUniversalIN4cute5tupleIJiiiiEEENS1_10collective13CollectiveMmaINS1_34MainloopSm90TmaGmmaWarpSpecializedILi5ENS5_IJNS4_1CILi1EEESB_SB_EEENS1_35KernelTmaWarpSpecializedCooperativeEEENS5_IJNSA_ILi128EEESF_NSA_ILi32EEEEEENS_10tfloat32_tENS5_IJlSB_lEEESI_SJ_NS4_8TiledMMAINS4_8MMA_AtomIJNS4_4SM904GMMA30MMA_64x128x8_F32TF32TF32_SS_TNILNSN_7ScaleInE1ELSP_1EEEEEENS4_6LayoutINS5_IJNSA_ILi2EEESB_SB_EEENS5_IJSB_NSA_ILi0EEESV_EEEEENS5_IJNS4_10UnderscoreESY_SY_EEEEENS4_13SM90_TMA_LOADENS4_14ComposedLayoutINS4_7SwizzleILi3ELi4ELi3EEENS4_18smem_ptr_flag_bitsILi32EEENSS_INS5_IJNSA_ILi8EEESG_EEENS5_IJSG_SB_EEEEEEEvNS4_8identityES11_S1B_vS1C_EENS_8epilogue10collective6detail29Sm90TmaWarpSpecializedAdapterINS1F_15DefaultEpilogueISI_SJ_SJ_NS1E_6thread17LinearCombinationISI_Li1EffLNS1J_9ScaleType4KindE0ELNS_15FloatRoundStyleE2ESI_EENS1_15EpilogueDefaultEEEEEvvEEEEvNT_6ParamsE,"aw",@nobits
	.sectionflags	@""
	.align	16
	.zero		1024


//--------------------- .nv.shared.reserved.0     --------------------------
	.section	.nv.shared.reserved.0,"aw",@nobits
	.weak		__nv_reservedSMEM_offset_0_alias
	.size		__nv_reservedSMEM_offset_0_alias, 0, 0
	.other		__nv_reservedSMEM_offset_0_alias,@"STO_CUDA_RESERVED_SHARED STV_DEFAULT"
__nv_reservedSMEM_offset_0_alias:
	.zero		0


//--------------------- .nv.global                --------------------------
	.section	.nv.global,"aw",@nobits
.nv.global:
	.type		_ZN39_INTERNAL_049c2b6d_4_k_cu_e717e829_64424cute1_E,@object
	.size		_ZN39_INTERNAL_049c2b6d_4_k_cu_e717e829_64424cute1_E,(_ZN39_INTERNAL_049c2b6d_4_k_cu_e717e829_64424cuda3std3__45__cpo6cbeginE - _ZN39_INTERNAL_049c2b6d_4_k_cu_e717e829_64424cute1_E)
_ZN39_INTERNAL_049c2b6d_4_k_cu_e717e829_64424cute1_E:
	.zero		1
	.type		_ZN39_INTERNAL_049c2b6d_4_k_cu_e717e829_64424cuda3std3__45__cpo6cbeginE,@object
	.size		_ZN39_INTERNAL_049c2b6d_4_k_cu_e717e829_64424cuda3std3__45__cpo6cbeginE,(_ZN39_INTERNAL_049c2b6d_4_k_cu_e717e829_64424cuda3std3__48in_placeE - _ZN39_INTERNAL_049c2b6d_4_k_cu_e717e829_64424cuda3std3__45__cpo6cbeginE)
_ZN39_INTERNAL_049c2b6d_4_k_cu_e717e829_64424cuda3std3__45__cpo6cbeginE:
	.zero		1
	.type		_ZN39_INTERNAL_049c2b6d_4_k_cu_e717e829_64424cuda3std3__48in_placeE,@object
	.size		_ZN39_INTERNAL_049c2b6d_4_k_cu_e717e829_64424cuda3std3__48in_placeE,(_ZN39_INTERNAL_049c2b6d_4_k_cu_e717e829_64424cuda3std6ranges3__45__cpo9iter_moveE - _ZN39_INTERNAL_049c2b6d_4_k_cu_e717e829_64424cuda3std3__48in_placeE)
_ZN39_INTERNAL_049c2b6d_4_k_cu_e717e829_64424cuda3std3__48in_placeE:
	.zero		1
	.type		_ZN39_INTERNAL_049c2b6d_4_k_cu_e717e829_64424cuda3std6ranges3__45__cpo9iter_moveE,@object
	.size		_ZN39_INTERNAL_049c2b6d_4_k_cu_e717e829_64424cuda3std6ranges3__45__cpo9iter_moveE,(_ZN39_INTERNAL_049c2b6d_4_k_cu_e717e829_64424cuda3std3__45__cpo5beginE - _ZN39_INTERNAL_049c2b6d_4_k_cu_e717e829_64424cuda3std6ranges3__45__cpo9iter_moveE)
_ZN39_INTERNAL_049c2b6d_4_k_cu_e717e829_64424cuda3std6ranges3__45__cpo9iter_moveE:
	.zero		1
	.type		_ZN39_INTERNAL_049c2b6d_4_k_cu_e717e829_64424cuda3std3__45__cpo5beginE,@object
	.size		_ZN39_INTERNAL_049c2b6d_4_k_cu_e717e829_64424cuda3std3__45__cpo5beginE,(_ZN39_INTERNAL_049c2b6d_4_k_cu_e717e829_64424cuda3std3__441_GLOBAL__N__049c2b6d_4_k_cu_e717e829_64426ignoreE - _ZN39_INTERNAL_049c2b6d_4_k_cu_e717e829_64424cuda3std3__45__cpo5beginE)
_ZN39_INTERNAL_049c2b6d_4_k_cu_e717e829_64424cuda3std3__45__cpo5beginE:
	.zero		1
	.type		_ZN39_INTERNAL_049c2b6d_4_k_cu_e717e829_64424cuda3std3__441_GLOBAL__N__049c2b6d_4_k_cu_e717e829_64426ignoreE,@object
	.size		_ZN39_INTERNAL_049c2b6d_4_k_cu_e717e829_64424cuda3std3__441_GLOBAL__N__049c2b6d_4_k_cu_e717e829_64426ignoreE,(_ZN39_INTERNAL_049c2b6d_4_k_cu_e717e829_64424cute7productE - _ZN39_INTERNAL_049c2b6d_4_k_cu_e717e829_64424cuda3std3__441_GLOBAL__N__049c2b6d_4_k_cu_e717e829_64426ignoreE)
_ZN39_INTERNAL_049c2b6d_4_k_cu_e717e829_64424cuda3std3__441_GLOBAL__N__049c2b6d_4_k_cu_e717e829_64426ignoreE:
	.zero		1
	.type		_ZN39_INTERNAL_049c2b6d_4_k_cu_e717e829_64424cute7productE,@object
	.size		_ZN39_INTERNAL_049c2b6d_4_k_cu_e717e829_64424cute7productE,(_ZN39_INTERNAL_049c2b6d_4_k_cu_e717e829_64424cuda3std3__45__cpo3endE - _ZN39_INTERNAL_049c2b6d_4_k_cu_e717e829_64424cute7productE)
_ZN39_INTERNAL_049c2b6d_4_k_cu_e717e829_64424cute7productE:
	.zero		1
	.type		_ZN39_INTERNAL_049c2b6d_4_k_cu_e717e829_64424cuda3std3__45__cpo3endE,@object
	.size		_ZN39_INTERNAL_049c2b6d_4_k_cu_e717e829_64424cuda3std3__45__cpo3endE,(_ZN39_INTERNAL_049c2b6d_4_k_cu_e717e829_64424cuda3std3__419piecewise_constructE - _ZN39_INTERNAL_049c2b6d_4_k_cu_e717e829_64424cuda3std3__45__cpo3endE)
_ZN39_INTERNAL_049c2b6d_4_k_cu_e717e829_64424cuda3std3__45__cpo3endE:
	.zero		1
	.type		_ZN39_INTERNAL_049c2b6d_4_k_cu_e717e829_64424cuda3std3__419piecewise_constructE,@object
	.size		_ZN39_INTERNAL_049c2b6d_4_k_cu_e717e829_64424cuda3std3__419piecewise_constructE,(_ZN39_INTERNAL_049c2b6d_4_k_cu_e717e829_64424cuda3std3__45__cpo4cendE - _ZN39_INTERNAL_049c2b6d_4_k_cu_e717e829_64424cuda3std3__419piecewise_constructE)
_ZN39_INTERNAL_049c2b6d_4_k_cu_e717e829_64424cuda3std3__419piecewise_constructE:
	.zero		1
	.type		_ZN39_INTERNAL_049c2b6d_4_k_cu_e717e829_64424cuda3std3__45__cpo4cendE,@object
	.size		_ZN39_INTERNAL_049c2b6d_4_k_cu_e717e829_64424cuda3std3__45__cpo4cendE,(_ZN39_INTERNAL_049c2b6d_4_k_cu_e717e829_64424cuda3std6ranges3__45__cpo4swapE - _ZN39_INTERNAL_049c2b6d_4_k_cu_e717e829_64424cuda3std3__45__cpo4cendE)
_ZN39_INTERNAL_049c2b6d_4_k_cu_e717e829_64424cuda3std3__45__cpo4cendE:
	.zero		1
	.type		_ZN39_INTERNAL_049c2b6d_4_k_cu_e717e829_64424cuda3std6ranges3__45__cpo4swapE,@object
	.size		_ZN39_INTERNAL_049c2b6d_4_k_cu_e717e829_64424cuda3std6ranges3__45__cpo4swapE,(.L_8 - _ZN39_INTERNAL_049c2b6d_4_k_cu_e717e829_64424cuda3std6ranges3__45__cpo4swapE)
_ZN39_INTERNAL_049c2b6d_4_k_cu_e717e829_64424cuda3std6ranges3__45__cpo4swapE:
	.zero		1
.L_8:


//--------------------- .nv.constant0._ZN7cutlass13device_kernelINS_4gemm6kernel13GemmUniversalIN4cute5tupleIJiiiiEEENS1_10collective13CollectiveMmaINS1_34MainloopSm90TmaGmmaWarpSpecializedILi5ENS5_IJNS4_1CILi1EEESB_SB_EEENS1_35KernelTmaWarpSpecializedCooperativeEEENS5_IJNSA_ILi128EEESF_NSA_ILi32EEEEEENS_10tfloat32_tENS5_IJlSB_lEEESI_SJ_NS4_8TiledMMAINS4_8MMA_AtomIJNS4_4SM904GMMA30MMA_64x128x8_F32TF32TF32_SS_TNILNSN_7ScaleInE1ELSP_1EEEEEENS4_6LayoutINS5_IJNSA_ILi2EEESB_SB_EEENS5_IJSB_NSA_ILi0EEESV_EEEEENS5_IJNS4_10UnderscoreESY_SY_EEEEENS4_13SM90_TMA_LOADENS4_14ComposedLayoutINS4_7SwizzleILi3ELi4ELi3EEENS4_18smem_ptr_flag_bitsILi32EEENSS_INS5_IJNSA_ILi8EEESG_EEENS5_IJSG_SB_EEEEEEEvNS4_8identityES11_S1B_vS1C_EENS_8epilogue10collective6detail29Sm90TmaWarpSpecializedAdapterINS1F_15DefaultEpilogueISI_SJ_SJ_NS1E_6thread17LinearCombinationISI_Li1EffLNS1J_9ScaleType4KindE0ELNS_15FloatRoundStyleE2ESI_EENS1_15EpilogueDefaultEEEEEvvEEEEvNT_6ParamsE --------------------------
	.section	.nv.constant0._ZN7cutlass13device_kernelINS_4gemm6kernel13GemmUniversalIN4cute5tupleIJiiiiEEENS1_10collective13CollectiveMmaINS1_34MainloopSm90TmaGmmaWarpSpecializedILi5ENS5_IJNS4_1CILi1EEESB_SB_EEENS1_35KernelTmaWarpSpecializedCooperativeEEENS5_IJNSA_ILi128EEESF_NSA_ILi32EEEEEENS_10tfloat32_tENS5_IJlSB_lEEESI_SJ_NS4_8TiledMMAINS4_8MMA_AtomIJNS4_4SM904GMMA30MMA_64x128x8_F32TF32TF32_SS_TNILNSN_7ScaleInE1ELSP_1EEEEEENS4_6LayoutINS5_IJNSA_ILi2EEESB_SB_EEENS5_IJSB_NSA_ILi0EEESV_EEEEENS5_IJNS4_10UnderscoreESY_SY_EEEEENS4_13SM90_TMA_LOADENS4_14ComposedLayoutINS4_7SwizzleILi3ELi4ELi3EEENS4_18smem_ptr_flag_bitsILi32EEENSS_INS5_IJNSA_ILi8EEESG_EEENS5_IJSG_SB_EEEEEEEvNS4_8identityES11_S1B_vS1C_EENS_8epilogue10collective6detail29Sm90TmaWarpSpecializedAdapterINS1F_15DefaultEpilogueISI_SJ_SJ_NS1E_6thread17LinearCombinationISI_Li1EffLNS1J_9ScaleType4KindE0ELNS_15FloatRoundStyleE2ESI_EENS1_15EpilogueDefaultEEEEEvvEEEEvNT_6ParamsE,"a",@progbits
	.sectionflags	@""
	.align	4
.nv.constant0._ZN7cutlass13device_kernelINS_4gemm6kernel13GemmUniversalIN4cute5tupleIJiiiiEEENS1_10collective13CollectiveMmaINS1_34MainloopSm90TmaGmmaWarpSpecializedILi5ENS5_IJNS4_1CILi1EEESB_SB_EEENS1_35KernelTmaWarpSpecializedCooperativeEEENS5_IJNSA_ILi128EEESF_NSA_ILi32EEEEEENS_10tfloat32_tENS5_IJlSB_lEEESI_SJ_NS4_8TiledMMAINS4_8MMA_AtomIJNS4_4SM904GMMA30MMA_64x128x8_F32TF32TF32_SS_TNILNSN_7ScaleInE1ELSP_1EEEEEENS4_6LayoutINS5_IJNSA_ILi2EEESB_SB_EEENS5_IJSB_NSA_ILi0EEESV_EEEEENS5_IJNS4_10UnderscoreESY_SY_EEEEENS4_13SM90_TMA_LOADENS4_14ComposedLayoutINS4_7SwizzleILi3ELi4ELi3EEENS4_18smem_ptr_flag_bitsILi32EEENSS_INS5_IJNSA_ILi8EEESG_EEENS5_IJSG_SB_EEEEEEEvNS4_8identityES11_S1B_vS1C_EENS_8epilogue10collective6detail29Sm90TmaWarpSpecializedAdapterINS1F_15DefaultEpilogueISI_SJ_SJ_NS1E_6thread17LinearCombinationISI_Li1EffLNS1J_9ScaleType4KindE0ELNS_15FloatRoundStyleE2ESI_EENS1_15EpilogueDefaultEEEEEvvEEEEvNT_6ParamsE:
	.zero		1664


//--------------------- SYMBOLS --------------------------

	.type		.nv.reservedSmem.offset0,@object
	.size		.nv.reservedSmem.offset0,0x4
	.type		__assertfail,@function
